// auto-generated by cutlass_sweep.fmha — config: {"arch": "sm_90", "direction": "bwd", "dtype": "fp16", "head_dim": 16, "mask": "none", "schedule": "cooperative", "tile_kv": 128, "tile_q": 64}
#include "cutlass/cutlass.h"
#include "cute/tensor.hpp"
#include "cutlass/device_kernel.h"
#include "cutlass/kernel_hardware_info.h"
#include "88_hopper_fmha/collective/fmha_fusion.hpp"
#include "88_hopper_fmha/collective/fmha_collective_bwd_tma_warpspecialized.hpp"
#include "88_hopper_fmha/collective/fmha_epilogue_bwd.hpp"
#include "88_hopper_fmha/kernel/fmha_kernel_tma_warpspecialized.hpp"
#include "88_hopper_fmha/kernel/fmha_tile_scheduler.hpp"

using namespace cute;
using Element = cutlass::half_t;
using TileShape = Shape<_64, _128, _16>;

using Mainloop = cutlass::fmha::collective::FmhaBwdMainloopTmaWarpSpecialized<
    Element, float, TileShape,
    cutlass::fmha::collective::FusionBwdAdapter<cutlass::fmha::collective::DefaultFusion>>;
using Epilogue = cutlass::fmha::collective::FmhaBwdEpilogueKV<
    Element, float, typename Mainloop::TileShapePV>;
using Kernel = cutlass::fmha::kernel::FmhaKernelTmaWarpSpecialized<
    Mainloop, Epilogue,
    cutlass::fmha::kernel::TileSchedulerBwdAdapter<
        cutlass::fmha::kernel::IndividualTileScheduler>>;

auto* _anchor = &cutlass::device_kernel<Kernel>;


// ===== COMPILED SASS (sm_90a) =====

	.target	sm_90a

	.elftype	@"ET_EXEC"


//--------------------- .note.nv.tkinfo           --------------------------
	.section	.note.nv.tkinfo,"",@"SHT_NOTE"
	.sectionflags	@"SHF_NOTE_NV_TKINFO"
	.tkinfo
        /*0018*/ 	.word	0x00000002
        /*0030*/ 	.string	""
        /*0030*/ 	.string	"ptxas"
        /*0030*/ 	.string	"Cuda compilation tools, release 13.0, V13.0.88"
        /*0030*/ 	.string	"Build cuda_13.0.r13.0/compiler.36424714_0"
        /*0030*/ 	.string	"-arch sm_90a -m 64 "



//--------------------- .note.nv.cuinfo           --------------------------
	.section	.note.nv.cuinfo,"",@"SHT_NOTE"
	.sectionflags	@"SHF_NOTE_NV_CUINFO"
        /*0018*/ 	.short	0x0002
        /*001a*/ 	.short	0x005a
        /*001c*/ 	.short	0x0082
	.zero		2


//--------------------- .nv.info                  --------------------------
	.section	.nv.info,"",@"SHT_CUDA_INFO"
	.align	4


	//----- nvinfo : EIATTR_REGCOUNT
	.align		4
        /*0000*/ 	.byte	0x04, 0x2f
        /*0002*/ 	.short	(.L_15 - .L_14)
	.align		4
.L_14:
        /*0004*/ 	.word	index@(_ZN7cutlass13device_kernelINS_4fmha6kernel28FmhaKernelTmaWarpSpecializedINS1_10collective33FmhaBwdMainloopTmaWarpSpecializedINS_6half_tEfN4cute5tupleIJNS7_1CILi64EEENS9_ILi128EEENS9_ILi16EEEEEENS4_16FusionBwdAdapterINS4_13DefaultFusionEEEJEEENS4_17FmhaBwdEpilogueKVIS6_fNS8_IJSA_SC_SA_EEEEENS2_23TileSchedulerBwdAdapterINS2_23IndividualTileSchedulerEEEJEEEEEvNT_6ParamsE)
        /*0008*/ 	.word	0x000000a8


	//----- nvinfo : EIATTR_FRAME_SIZE
	.align		4
.L_15:
        /*000c*/ 	.byte	0x04, 0x11
        /*000e*/ 	.short	(.L_17 - .L_16)
	.align		4
.L_16:
        /*0010*/ 	.word	index@(_ZN7cutlass13device_kernelINS_4fmha6kernel28FmhaKernelTmaWarpSpecializedINS1_10collective33FmhaBwdMainloopTmaWarpSpecializedINS_6half_tEfN4cute5tupleIJNS7_1CILi64EEENS9_ILi128EEENS9_ILi16EEEEEENS4_16FusionBwdAdapterINS4_13DefaultFusionEEEJEEENS4_17FmhaBwdEpilogueKVIS6_fNS8_IJSA_SC_SA_EEEEENS2_23TileSchedulerBwdAdapterINS2_23IndividualTileSchedulerEEEJEEEEEvNT_6ParamsE)
        /*0014*/ 	.word	0x00000080


	//----- nvinfo : EIATTR_MIN_STACK_SIZE
	.align		4
.L_17:
        /*0018*/ 	.byte	0x04, 0x12
        /*001a*/ 	.short	(.L_19 - .L_18)
	.align		4
.L_18:
        /*001c*/ 	.word	index@(_ZN7cutlass13device_kernelINS_4fmha6kernel28FmhaKernelTmaWarpSpecializedINS1_10collective33FmhaBwdMainloopTmaWarpSpecializedINS_6half_tEfN4cute5tupleIJNS7_1CILi64EEENS9_ILi128EEENS9_ILi16EEEEEENS4_16FusionBwdAdapterINS4_13DefaultFusionEEEJEEENS4_17FmhaBwdEpilogueKVIS6_fNS8_IJSA_SC_SA_EEEEENS2_23TileSchedulerBwdAdapterINS2_23IndividualTileSchedulerEEEJEEEEEvNT_6ParamsE)
        /*0020*/ 	.word	0x00000080
.L_19:


//--------------------- .nv.compat                --------------------------
	.section	.nv.compat,"",@"SHT_CUDA_COMPAT_INFO"
	.align	4
        /*0000*/ 	.byte	0x02, 0x09, 0x01, 0x00, 0x02, 0x02, 0x04, 0x00, 0x02, 0x05, 0x05, 0x00, 0x03, 0x07, 0x01, 0x01
        /*0010*/ 	.byte	0x02, 0x03, 0x01, 0x00, 0x02, 0x06, 0x01, 0x00, 0x04, 0x0b, 0x08, 0x00, 0x00, 0x00, 0x00, 0x00
        /*0020*/ 	.byte	0x00, 0x00, 0x00, 0x00


//--------------------- .nv.info._ZN7cutlass13device_kernelINS_4fmha6kernel28FmhaKernelTmaWarpSpecializedINS1_10collective33FmhaBwdMainloopTmaWarpSpecializedINS_6half_tEfN4cute5tupleIJNS7_1CILi64EEENS9_ILi128EEENS9_ILi16EEEEEENS4_16FusionBwdAdapterINS4_13DefaultFusionEEEJEEENS4_17FmhaBwdEpilogueKVIS6_fNS8_IJSA_SC_SA_EEEEENS2_23TileSchedulerBwdAdapterINS2_23IndividualTileSchedulerEEEJEEEEEvNT_6ParamsE --------------------------
	.section	.nv.info._ZN7cutlass13device_kernelINS_4fmha6kernel28FmhaKernelTmaWarpSpecializedINS1_10collective33FmhaBwdMainloopTmaWarpSpecializedINS_6half_tEfN4cute5tupleIJNS7_1CILi64EEENS9_ILi128EEENS9_ILi16EEEEEENS4_16FusionBwdAdapterINS4_13DefaultFusionEEEJEEENS4_17FmhaBwdEpilogueKVIS6_fNS8_IJSA_SC_SA_EEEEENS2_23TileSchedulerBwdAdapterINS2_23IndividualTileSchedulerEEEJEEEEEvNT_6ParamsE,"",@"SHT_CUDA_INFO"
	.sectionflags	@""
	.align	4


	//----- nvinfo : EIATTR_CUDA_API_VERSION
	.align		4
        /*0000*/ 	.byte	0x04, 0x37
        /*0002*/ 	.short	(.L_21 - .L_20)
.L_20:
        /*0004*/ 	.word	0x00000082


	//----- nvinfo : EIATTR_KPARAM_INFO
	.align		4
.L_21:
        /*0008*/ 	.byte	0x04, 0x17
        /*000a*/ 	.short	(.L_23 - .L_22)
.L_22:
        /*000c*/ 	.word	0x00000000
        /*0010*/ 	.short	0x0000
        /*0012*/ 	.short	0x0070
        /*0014*/ 	.byte	0x00, 0xf0, 0x01, 0x3a


	//----- nvinfo : EIATTR_SPARSE_MMA_MASK
	.align		4
.L_23:
        /*0018*/ 	.byte	0x03, 0x50
        /*001a*/ 	.short	0x0000


	//----- nvinfo : EIATTR_MAXREG_COUNT
	.align		4
        /*001c*/ 	.byte	0x03, 0x1b
        /*001e*/ 	.short	0x00a8


	//----- nvinfo : EIATTR_NUM_BARRIERS
	.align		4
        /*0020*/ 	.byte	0x02, 0x4c
        /*0022*/ 	.byte	0x02
	.zero		1


	//----- nvinfo : EIATTR_EXTERNS
	.align		4
        /*0024*/ 	.byte	0x04, 0x0f
        /*0026*/ 	.short	(.L_25 - .L_24)


	//   ....[0]....
	.align		4
.L_24:
        /*0028*/ 	.word	index@(__assertfail)


	//----- nvinfo : EIATTR_MERCURY_ISA_VERSION
	.align		4
.L_25:
        /*002c*/ 	.byte	0x03, 0x5f
        /*002e*/ 	.short	0x0101


	//----- nvinfo : EIATTR_INT_WARP_WIDE_INSTR_OFFSETS
	.align		4
        /*0030*/ 	.byte	0x04, 0x31
        /*0032*/ 	.short	(.L_27 - .L_26)


	//   ....[0]....
.L_26:
        /*0034*/ 	.word	0x000007e0


	//   ....[1]....
        /*0038*/ 	.word	0x000007f0


	//   ....[2]....
        /*003c*/ 	.word	0x00000800


	//   ....[3]....
        /*0040*/ 	.word	0x00000810


	//   ....[4]....
        /*0044*/ 	.word	0x000008a0


	//----- nvinfo : EIATTR_COOP_GROUP_MASK_REGIDS
	.align		4
.L_27:
        /*0048*/ 	.byte	0x04, 0x29
        /*004a*/ 	.short	(.L_29 - .L_28)


	//   ....[0]....
.L_28:
        /*004c*/ 	.word	0xffffffff


	//   ....[1]....
        /*0050*/ 	.word	0xffffffff


	//   ....[2]....
        /*0054*/ 	.word	0xffffffff


	//   ....[3]....
        /*0058*/ 	.word	0xffffffff


	//   ....[4]....
        /*005c*/ 	.word	0xffffffff


	//   ....[5]....
        /*0060*/ 	.word	0xffffffff


	//----- nvinfo : EIATTR_COOP_GROUP_INSTR_OFFSETS
	.align		4
.L_29:
        /*0064*/ 	.byte	0x04, 0x28
        /*0066*/ 	.short	(.L_31 - .L_30)


	//   ....[0]....
.L_30:
        /*0068*/ 	.word	0x00000060


	//   ....[1]....
        /*006c*/ 	.word	0x00000090


	//   ....[2]....
        /*0070*/ 	.word	0x00000250


	//   ....[3]....
        /*0074*/ 	.word	0x00000480


	//   ....[4]....
        /*0078*/ 	.word	0x00000620


	//   ....[5]....
        /*007c*/ 	.word	0x00000780


	//----- nvinfo : EIATTR_REG_RECONFIG
	.align		4
.L_31:
        /*0080*/ 	.byte	0x01, 0x54
	.zero		2


	//----- nvinfo : EIATTR_SYSCALL_OFFSETS
	.align		4
        /*0084*/ 	.byte	0x04, 0x46
        /*0086*/ 	.short	(.L_33 - .L_32)


	//   ....[0]....
.L_32:
        /*0088*/ 	.word	0x000045b0


	//   ....[1]....
        /*008c*/ 	.word	0x00004700


	//   ....[2]....
        /*0090*/ 	.word	0x00004b00


	//   ....[3]....
        /*0094*/ 	.word	0x00004c30


	//----- nvinfo : EIATTR_MBARRIER_INSTR_OFFSETS
	.align		4
.L_33:
        /*0098*/ 	.byte	0x04, 0x39
        /*009a*/ 	.short	(.L_35 - .L_34)


	//   ....[0]....
.L_34:
        /*009c*/ 	.word	0x000003f0
        /*00a0*/ 	.word	0x000000ff
        /*00a4*/ 	.word	0x0000a440
        /*00a8*/ 	.short	0x0100
        /*00aa*/ 	.byte	0x07
	.zero		1


	//   ....[1]....
        /*00ac*/ 	.word	0x00000400
        /*00b0*/ 	.word	0x000000ff
        /*00b4*/ 	.word	0x0000a460
        /*00b8*/ 	.short	0x0100
        /*00ba*/ 	.byte	0x07
	.zero		1


	//   ....[2]....
        /*00bc*/ 	.word	0x00000410
        /*00c0*/ 	.word	0x000000ff
        /*00c4*/ 	.word	0x0000a448
        /*00c8*/ 	.short	0x0100
        /*00ca*/ 	.byte	0x07
	.zero		1


	//   ....[3]....
        /*00cc*/ 	.word	0x00000420
        /*00d0*/ 	.word	0x000000ff
        /*00d4*/ 	.word	0x0000a468
        /*00d8*/ 	.short	0x0100
        /*00da*/ 	.byte	0x07
	.zero		1


	//   ....[4]....
        /*00dc*/ 	.word	0x00000430
        /*00e0*/ 	.word	0x000000ff
        /*00e4*/ 	.word	0x0000a450
        /*00e8*/ 	.short	0x0100
        /*00ea*/ 	.byte	0x07
	.zero		1


	//   ....[5]....
        /*00ec*/ 	.word	0x00000440
        /*00f0*/ 	.word	0x000000ff
        /*00f4*/ 	.word	0x0000a470
        /*00f8*/ 	.short	0x0100
        /*00fa*/ 	.byte	0x07
	.zero		1


	//   ....[6]....
        /*00fc*/ 	.word	0x00000450
        /*0100*/ 	.word	0x000000ff
        /*0104*/ 	.word	0x0000a458
        /*0108*/ 	.short	0x0100
        /*010a*/ 	.byte	0x07
	.zero		1


	//   ....[7]....
        /*010c*/ 	.word	0x00000460
        /*0110*/ 	.word	0x000000ff
        /*0114*/ 	.word	0x0000a478
        /*0118*/ 	.short	0x0100
        /*011a*/ 	.byte	0x07
	.zero		1


	//   ....[8]....
        /*011c*/ 	.word	0x00000590
        /*0120*/ 	.word	0x000000ff
        /*0124*/ 	.word	0x0000a400
        /*0128*/ 	.short	0x0100
        /*012a*/ 	.byte	0x07
	.zero		1


	//   ....[9]....
        /*012c*/ 	.word	0x000005a0
        /*0130*/ 	.word	0x000000ff
        /*0134*/ 	.word	0x0000a420
        /*0138*/ 	.short	0x0100
        /*013a*/ 	.byte	0x07
	.zero		1


	//   ....[10]....
        /*013c*/ 	.word	0x000005b0
        /*0140*/ 	.word	0x000000ff
        /*0144*/ 	.word	0x0000a408
        /*0148*/ 	.short	0x0100
        /*014a*/ 	.byte	0x07
	.zero		1


	//   ....[11]....
        /*014c*/ 	.word	0x000005c0
        /*0150*/ 	.word	0x000000ff
        /*0154*/ 	.word	0x0000a428
        /*0158*/ 	.short	0x0100
        /*015a*/ 	.byte	0x07
	.zero		1


	//   ....[12]....
        /*015c*/ 	.word	0x000005d0
        /*0160*/ 	.word	0x000000ff
        /*0164*/ 	.word	0x0000a410
        /*0168*/ 	.short	0x0100
        /*016a*/ 	.byte	0x07
	.zero		1


	//   ....[13]....
        /*016c*/ 	.word	0x000005e0
        /*0170*/ 	.word	0x000000ff
        /*0174*/ 	.word	0x0000a430
        /*0178*/ 	.short	0x0100
        /*017a*/ 	.byte	0x07
	.zero		1


	//   ....[14]....
        /*017c*/ 	.word	0x000005f0
        /*0180*/ 	.word	0x000000ff
        /*0184*/ 	.word	0x0000a418
        /*0188*/ 	.short	0x0100
        /*018a*/ 	.byte	0x07
	.zero		1


	//   ....[15]....
        /*018c*/ 	.word	0x00000600
        /*0190*/ 	.word	0x000000ff
        /*0194*/ 	.word	0x0000a438
        /*0198*/ 	.short	0x0100
        /*019a*/ 	.byte	0x07
	.zero		1


	//   ....[16]....
        /*019c*/ 	.word	0x00000730
        /*01a0*/ 	.word	0x000000ff
        /*01a4*/ 	.word	0x0000a480
        /*01a8*/ 	.short	0x0100
        /*01aa*/ 	.byte	0x07
	.zero		1


	//   ....[17]....
        /*01ac*/ 	.word	0x00000740
        /*01b0*/ 	.word	0x000000ff
        /*01b4*/ 	.word	0x0000a490
        /*01b8*/ 	.short	0x0100
        /*01ba*/ 	.byte	0x07
	.zero		1


	//   ....[18]....
        /*01bc*/ 	.word	0x00000750
        /*01c0*/ 	.word	0x000000ff
        /*01c4*/ 	.word	0x0000a488
        /*01c8*/ 	.short	0x0100
        /*01ca*/ 	.byte	0x07
	.zero		1


	//   ....[19]....
        /*01cc*/ 	.word	0x00000760
        /*01d0*/ 	.word	0x000000ff
        /*01d4*/ 	.word	0x0000a498
        /*01d8*/ 	.short	0x0100
        /*01da*/ 	.byte	0x07
	.zero		1


	//   ....[20]....
        /*01dc*/ 	.word	0x000008d0
        /*01e0*/ 	.word	0x000000ff
        /*01e4*/ 	.word	0x0000a4a0
        /*01e8*/ 	.short	0x0100
        /*01ea*/ 	.byte	0x07
	.zero		1


	//   ....[21]....
        /*01ec*/ 	.word	0x000008e0
        /*01f0*/ 	.word	0x000000ff
        /*01f4*/ 	.word	0x0000a4a8
        /*01f8*/ 	.short	0x0100
        /*01fa*/ 	.byte	0x07
	.zero		1


	//   ....[22]....
        /*01fc*/ 	.word	0x000008f0
        /*0200*/ 	.word	0x000000ff
        /*0204*/ 	.word	0x0000a4b0
        /*0208*/ 	.short	0x0100
        /*020a*/ 	.byte	0x07
	.zero		1


	//   ....[23]....
        /*020c*/ 	.word	0x00000900
        /*0210*/ 	.word	0x000000ff
        /*0214*/ 	.word	0x0000a4b8
        /*0218*/ 	.short	0x0100
        /*021a*/ 	.byte	0x07
	.zero		1


	//   ....[24]....
        /*021c*/ 	.word	0x00000a00
        /*0220*/ 	.word	0x000000ff
        /*0224*/ 	.word	0x0000a4d0
        /*0228*/ 	.short	0x0100
        /*022a*/ 	.byte	0x07
	.zero		1


	//   ....[25]....
        /*022c*/ 	.word	0x00000a10
        /*0230*/ 	.word	0x000000ff
        /*0234*/ 	.word	0x0000a4d8
        /*0238*/ 	.short	0x0100
        /*023a*/ 	.byte	0x07
	.zero		1


	//   ....[26]....
        /*023c*/ 	.word	0x00000e00
        /*0240*/ 	.word	0x000000ff
        /*0244*/ 	.word	0x0000a440
        /*0248*/ 	.short	0x010a
        /*024a*/ 	.byte	0x31
	.zero		1


	//   ....[27]....
        /*024c*/ 	.word	0x00000e40
        /*0250*/ 	.word	0x000000ff
        /*0254*/ 	.word	0x0000a448
        /*0258*/ 	.short	0x010a
        /*025a*/ 	.byte	0x31
	.zero		1


	//   ....[28]....
        /*025c*/ 	.word	0x000013a0
        /*0260*/ 	.word	0x000000ff
        /*0264*/ 	.word	0x0000a400
        /*0268*/ 	.short	0x010a
        /*026a*/ 	.byte	0x08
	.zero		1


	//   ....[29]....
        /*026c*/ 	.word	0x00001520
        /*0270*/ 	.word	0x000000ff
        /*0274*/ 	.word	0x0000a400
        /*0278*/ 	.short	0x010a
        /*027a*/ 	.byte	0x08
	.zero		1


	//   ....[30]....
        /*027c*/ 	.word	0x00002590
        /*0280*/ 	.word	0x000000ff
        /*0284*/ 	.word	0x00000000
        /*0288*/ 	.short	0x010a
        /*028a*/ 	.byte	0x08
	.zero		1


	//   ....[31]....
        /*028c*/ 	.word	0x000028a0
        /*0290*/ 	.word	0x000000ff
        /*0294*/ 	.word	0x00000000
        /*0298*/ 	.short	0x0101
        /*029a*/ 	.byte	0x08
	.zero		1


	//   ....[32]....
        /*029c*/ 	.word	0x000031e0
        /*02a0*/ 	.word	0x000000ff
        /*02a4*/ 	.word	0x0000a4a0
        /*02a8*/ 	.short	0x010a
        /*02aa*/ 	.byte	0x08
	.zero		1


	//   ....[33]....
        /*02ac*/ 	.word	0x000033c0
        /*02b0*/ 	.word	0x000000ff
        /*02b4*/ 	.word	0x0000a4a0
        /*02b8*/ 	.short	0x0101
        /*02ba*/ 	.byte	0x08
	.zero		1


	//   ....[34]....
        /*02bc*/ 	.word	0x000035e0
        /*02c0*/ 	.word	0x00000003
        /*02c4*/ 	.word	0x0000a490
        /*02c8*/ 	.short	0x010a
        /*02ca*/ 	.byte	0x3f
	.zero		1


	//   ....[35]....
        /*02cc*/ 	.word	0x00003620
        /*02d0*/ 	.word	0x00000003
        /*02d4*/ 	.word	0x0000a480
        /*02d8*/ 	.short	0x0101
        /*02da*/ 	.byte	0x3f
	.zero		1


	//   ....[36]....
        /*02dc*/ 	.word	0x00003680
        /*02e0*/ 	.word	0x000000ff
        /*02e4*/ 	.word	0x00000000
        /*02e8*/ 	.short	0x010a
        /*02ea*/ 	.byte	0x08
	.zero		1


	//   ....[37]....
        /*02ec*/ 	.word	0x00003bf0
        /*02f0*/ 	.word	0x000000ff
        /*02f4*/ 	.word	0x00000000
        /*02f8*/ 	.short	0x0101
        /*02fa*/ 	.byte	0x16
	.zero		1


	//   ....[38]....
        /*02fc*/ 	.word	0x00003c40
        /*0300*/ 	.word	0x0000000a
        /*0304*/ 	.word	0x0000a490
        /*0308*/ 	.short	0x010a
        /*030a*/ 	.byte	0x3f
	.zero		1


	//   ....[39]....
        /*030c*/ 	.word	0x00003f30
        /*0310*/ 	.word	0x0000000a
        /*0314*/ 	.word	0x0000a480
        /*0318*/ 	.short	0x0101
        /*031a*/ 	.byte	0x3f
	.zero		1


	//   ....[40]....
        /*031c*/ 	.word	0x00004060
        /*0320*/ 	.word	0x000000ff
        /*0324*/ 	.word	0x00000000
        /*0328*/ 	.short	0x0101
        /*032a*/ 	.byte	0x08
	.zero		1


	//   ....[41]....
        /*032c*/ 	.word	0x00004110
        /*0330*/ 	.word	0x000000ff
        /*0334*/ 	.word	0x00000000
        /*0338*/ 	.short	0x0101
        /*033a*/ 	.byte	0x08
	.zero		1


	//   ....[42]....
        /*033c*/ 	.word	0x00004250
        /*0340*/ 	.word	0x000000ff
        /*0344*/ 	.word	0x00000000
        /*0348*/ 	.short	0x0101
        /*034a*/ 	.byte	0x06
	.zero		1


	//   ....[43]....
        /*034c*/ 	.word	0x000042c0
        /*0350*/ 	.word	0x000000ff
        /*0354*/ 	.word	0x00000000
        /*0358*/ 	.short	0x0101
        /*035a*/ 	.byte	0x31
	.zero		1


	//   ....[44]....
        /*035c*/ 	.word	0x00004360
        /*0360*/ 	.word	0x00000003
        /*0364*/ 	.word	0x0000a490
        /*0368*/ 	.short	0x010a
        /*036a*/ 	.byte	0x3f
	.zero		1


	//   ....[45]....
        /*036c*/ 	.word	0x00004410
        /*0370*/ 	.word	0x00000003
        /*0374*/ 	.word	0x0000a490
        /*0378*/ 	.short	0x010a
        /*037a*/ 	.byte	0x3f
	.zero		1


	//   ....[46]....
        /*037c*/ 	.word	0x00004490
        /*0380*/ 	.word	0x000000ff
        /*0384*/ 	.word	0x0000a4a0
        /*0388*/ 	.short	0x010a
        /*038a*/ 	.byte	0x04
	.zero		1


	//   ....[47]....
        /*038c*/ 	.word	0x00004e80
        /*0390*/ 	.word	0x000000ff
        /*0394*/ 	.word	0x0000a4a0
        /*0398*/ 	.short	0x0101
        /*039a*/ 	.byte	0x24
	.zero		1


	//   ....[48]....
        /*039c*/ 	.word	0x00005030
        /*03a0*/ 	.word	0x000000ff
        /*03a4*/ 	.word	0x0000a480
        /*03a8*/ 	.short	0x010a
        /*03aa*/ 	.byte	0x0d
	.zero		1


	//   ....[49]....
        /*03ac*/ 	.word	0x000051d0
        /*03b0*/ 	.word	0x000000ff
        /*03b4*/ 	.word	0x0000a480
        /*03b8*/ 	.short	0x010a
        /*03ba*/ 	.byte	0x07
	.zero		1


	//   ....[50]....
        /*03bc*/ 	.word	0x000052c0
        /*03c0*/ 	.word	0x000000ff
        /*03c4*/ 	.word	0x00000000
        /*03c8*/ 	.short	0x0101
        /*03ca*/ 	.byte	0x07
	.zero		1


	//   ....[51]....
        /*03cc*/ 	.word	0x000054e0
        /*03d0*/ 	.word	0x000000ff
        /*03d4*/ 	.word	0x00000000
        /*03d8*/ 	.short	0x0101
        /*03da*/ 	.byte	0x04
	.zero		1


	//   ....[52]....
        /*03dc*/ 	.word	0x000055e0
        /*03e0*/ 	.word	0x00000004
        /*03e4*/ 	.word	0x0000a460
        /*03e8*/ 	.short	0x010a
        /*03ea*/ 	.byte	0x3f
	.zero		1


	//   ....[53]....
        /*03ec*/ 	.word	0x00005830
        /*03f0*/ 	.word	0x00000005
        /*03f4*/ 	.word	0x0000a420
        /*03f8*/ 	.short	0x010a
        /*03fa*/ 	.byte	0x3f
	.zero		1


	//   ....[54]....
        /*03fc*/ 	.word	0x00005b00
        /*0400*/ 	.word	0x00000005
        /*0404*/ 	.word	0x0000a460
        /*0408*/ 	.short	0x010a
        /*040a*/ 	.byte	0x3f
	.zero		1


	//   ....[55]....
        /*040c*/ 	.word	0x00005d80
        /*0410*/ 	.word	0x00000006
        /*0414*/ 	.word	0x0000a460
        /*0418*/ 	.short	0x010a
        /*041a*/ 	.byte	0x3f
	.zero		1


	//   ....[56]....
        /*041c*/ 	.word	0x00006040
        /*0420*/ 	.word	0x00000006
        /*0424*/ 	.word	0x0000a420
        /*0428*/ 	.short	0x010a
        /*042a*/ 	.byte	0x3f
	.zero		1


	//   ....[57]....
        /*042c*/ 	.word	0x00006340
        /*0430*/ 	.word	0x00000006
        /*0434*/ 	.word	0x0000a460
        /*0438*/ 	.short	0x010a
        /*043a*/ 	.byte	0x3f
	.zero		1


	//   ....[58]....
        /*043c*/ 	.word	0x00006660
        /*0440*/ 	.word	0x00000006
        /*0444*/ 	.word	0x0000a420
        /*0448*/ 	.short	0x010a
        /*044a*/ 	.byte	0x3f
	.zero		1


	//   ....[59]....
        /*044c*/ 	.word	0x00006a50
        /*0450*/ 	.word	0x00000006
        /*0454*/ 	.word	0x0000a420
        /*0458*/ 	.short	0x010a
        /*045a*/ 	.byte	0x3f
	.zero		1


	//   ....[60]....
        /*045c*/ 	.word	0x00006e30
        /*0460*/ 	.word	0x00000003
        /*0464*/ 	.word	0x0000a440
        /*0468*/ 	.short	0x010a
        /*046a*/ 	.byte	0x3f
	.zero		1


	//   ....[61]....
        /*046c*/ 	.word	0x00006e90
        /*0470*/ 	.word	0x00000005
        /*0474*/ 	.word	0x0000a448
        /*0478*/ 	.short	0x010a
        /*047a*/ 	.byte	0x3f
	.zero		1


	//   ....[62]....
        /*047c*/ 	.word	0x00006ef0
        /*0480*/ 	.word	0x00000003
        /*0484*/ 	.word	0x0000a400
        /*0488*/ 	.short	0x010a
        /*048a*/ 	.byte	0x3f
	.zero		1


	//   ....[63]....
        /*048c*/ 	.word	0x00006f50
        /*0490*/ 	.word	0x00000003
        /*0494*/ 	.word	0x0000a400
        /*0498*/ 	.short	0x010a
        /*049a*/ 	.byte	0x3f
	.zero		1


	//   ....[64]....
        /*049c*/ 	.word	0x00006fb0
        /*04a0*/ 	.word	0x00000012
        /*04a4*/ 	.word	0x00000000
        /*04a8*/ 	.short	0x010a
        /*04aa*/ 	.byte	0x3f
	.zero		1


	//   ....[65]....
        /*04ac*/ 	.word	0x00007010
        /*04b0*/ 	.word	0x00000020
        /*04b4*/ 	.word	0x0000a4a0
        /*04b8*/ 	.short	0x010a
        /*04ba*/ 	.byte	0x3f
	.zero		1


	//   ....[66]....
        /*04bc*/ 	.word	0x00007060
        /*04c0*/ 	.word	0x00000003
        /*04c4*/ 	.word	0x0000a490
        /*04c8*/ 	.short	0x010a
        /*04ca*/ 	.byte	0x3f
	.zero		1


	//   ....[67]....
        /*04cc*/ 	.word	0x000070c0
        /*04d0*/ 	.word	0x00000003
        /*04d4*/ 	.word	0x00000000
        /*04d8*/ 	.short	0x010a
        /*04da*/ 	.byte	0x3f
	.zero		1


	//   ....[68]....
        /*04dc*/ 	.word	0x00007110
        /*04e0*/ 	.word	0x0000000a
        /*04e4*/ 	.word	0x0000a490
        /*04e8*/ 	.short	0x010a
        /*04ea*/ 	.byte	0x3f
	.zero		1


	//   ....[69]....
        /*04ec*/ 	.word	0x00007160
        /*04f0*/ 	.word	0x00000003
        /*04f4*/ 	.word	0x0000a490
        /*04f8*/ 	.short	0x010a
        /*04fa*/ 	.byte	0x3f
	.zero		1


	//   ....[70]....
        /*04fc*/ 	.word	0x000071b0
        /*0500*/ 	.word	0x00000003
        /*0504*/ 	.word	0x0000a490
        /*0508*/ 	.short	0x010a
        /*050a*/ 	.byte	0x3f
	.zero		1


	//   ....[71]....
        /*050c*/ 	.word	0x00007210
        /*0510*/ 	.word	0x00000000
        /*0514*/ 	.word	0x0000a4a0
        /*0518*/ 	.short	0x010a
        /*051a*/ 	.byte	0x3f
	.zero		1


	//   ....[72]....
        /*051c*/ 	.word	0x00007270
        /*0520*/ 	.word	0x00000003
        /*0524*/ 	.word	0x0000a480
        /*0528*/ 	.short	0x010a
        /*052a*/ 	.byte	0x3f
	.zero		1


	//   ....[73]....
        /*052c*/ 	.word	0x000072d0
        /*0530*/ 	.word	0x00000003
        /*0534*/ 	.word	0x0000a480
        /*0538*/ 	.short	0x010a
        /*053a*/ 	.byte	0x3f
	.zero		1


	//   ....[74]....
        /*053c*/ 	.word	0x00007320
        /*0540*/ 	.word	0x00000004
        /*0544*/ 	.word	0x0000a460
        /*0548*/ 	.short	0x010a
        /*054a*/ 	.byte	0x3f
	.zero		1


	//   ....[75]....
        /*054c*/ 	.word	0x00007370
        /*0550*/ 	.word	0x00000005
        /*0554*/ 	.word	0x0000a420
        /*0558*/ 	.short	0x010a
        /*055a*/ 	.byte	0x3f
	.zero		1


	//   ....[76]....
        /*055c*/ 	.word	0x000073c0
        /*0560*/ 	.word	0x00000005
        /*0564*/ 	.word	0x0000a460
        /*0568*/ 	.short	0x010a
        /*056a*/ 	.byte	0x3f
	.zero		1


	//   ....[77]....
        /*056c*/ 	.word	0x00007410
        /*0570*/ 	.word	0x00000006
        /*0574*/ 	.word	0x0000a460
        /*0578*/ 	.short	0x010a
        /*057a*/ 	.byte	0x3f
	.zero		1


	//   ....[78]....
        /*057c*/ 	.word	0x00007460
        /*0580*/ 	.word	0x00000006
        /*0584*/ 	.word	0x0000a420
        /*0588*/ 	.short	0x010a
        /*058a*/ 	.byte	0x3f
	.zero		1


	//   ....[79]....
        /*058c*/ 	.word	0x000074b0
        /*0590*/ 	.word	0x00000006
        /*0594*/ 	.word	0x0000a460
        /*0598*/ 	.short	0x010a
        /*059a*/ 	.byte	0x3f
	.zero		1


	//   ....[80]....
        /*059c*/ 	.word	0x00007500
        /*05a0*/ 	.word	0x00000006
        /*05a4*/ 	.word	0x0000a420
        /*05a8*/ 	.short	0x010a
        /*05aa*/ 	.byte	0x3f
	.zero		1


	//   ....[81]....
        /*05ac*/ 	.word	0x00007550
        /*05b0*/ 	.word	0x00000006
        /*05b4*/ 	.word	0x0000a420
        /*05b8*/ 	.short	0x010a
        /*05ba*/ 	.byte	0x3f
	.zero		1


	//----- nvinfo : EIATTR_NUM_MBARRIERS
	.align		4
.L_35:
        /*05bc*/ 	.byte	0x03, 0x38
        /*05be*/ 	.short	0x001a


	//----- nvinfo : EIATTR_EXIT_INSTR_OFFSETS
	.align		4
        /*05c0*/ 	.byte	0x04, 0x1c
        /*05c2*/ 	.short	(.L_37 - .L_36)


	//   ....[0]....
.L_36:
        /*05c4*/ 	.word	0x00000ab0


	//   ....[1]....
        /*05c8*/ 	.word	0x00004e90


	//   ....[2]....
        /*05cc*/ 	.word	0x00004ef0


	//   ....[3]....
        /*05d0*/ 	.word	0x000054f0


	//   ....[4]....
        /*05d4*/ 	.word	0x00006530


	//   ....[5]....
        /*05d8*/ 	.word	0x00006e10


	//----- nvinfo : EIATTR_MAX_THREADS
	.align		4
.L_37:
        /*05dc*/ 	.byte	0x04, 0x05
        /*05de*/ 	.short	(.L_39 - .L_38)
.L_38:
        /*05e0*/ 	.word	0x00000180
        /*05e4*/ 	.word	0x00000001
        /*05e8*/ 	.word	0x00000001


	//----- nvinfo : EIATTR_CRS_STACK_SIZE
	.align		4
.L_39:
        /*05ec*/ 	.byte	0x04, 0x1e
        /*05ee*/ 	.short	(.L_41 - .L_40)
.L_40:
        /*05f0*/ 	.word	0x00000000


	//----- nvinfo : EIATTR_CBANK_PARAM_SIZE
	.align		4
.L_41:
        /*05f4*/ 	.byte	0x03, 0x19
        /*05f6*/ 	.short	0x0ef0


	//----- nvinfo : EIATTR_PARAM_CBANK
	.align		4
        /*05f8*/ 	.byte	0x04, 0x0a
        /*05fa*/ 	.short	(.L_43 - .L_42)
	.align		4
.L_42:
        /*05fc*/ 	.word	index@(.nv.constant0._ZN7cutlass13device_kernelINS_4fmha6kernel28FmhaKernelTmaWarpSpecializedINS1_10collective33FmhaBwdMainloopTmaWarpSpecializedINS_6half_tEfN4cute5tupleIJNS7_1CILi64EEENS9_ILi128EEENS9_ILi16EEEEEENS4_16FusionBwdAdapterINS4_13DefaultFusionEEEJEEENS4_17FmhaBwdEpilogueKVIS6_fNS8_IJSA_SC_SA_EEEEENS2_23TileSchedulerBwdAdapterINS2_23IndividualTileSchedulerEEEJEEEEEvNT_6ParamsE)
        /*0600*/ 	.short	0x0210
        /*0602*/ 	.short	0x0ef0


	//----- nvinfo : EIATTR_SW_WAR
	.align		4
.L_43:
        /*0604*/ 	.byte	0x04, 0x36
        /*0606*/ 	.short	(.L_45 - .L_44)
.L_44:
        /*0608*/ 	.word	0x00000008
.L_45:


//--------------------- .nv.callgraph             --------------------------
	.section	.nv.callgraph,"",@"SHT_CUDA_CALLGRAPH"
	.align	4
	.sectionentsize	8
	.align		4
        /*0000*/ 	.word	0x00000000
	.align		4
        /*0004*/ 	.word	0xffffffff
	.align		4
        /*0008*/ 	.word	index@(_ZN7cutlass13device_kernelINS_4fmha6kernel28FmhaKernelTmaWarpSpecializedINS1_10collective33FmhaBwdMainloopTmaWarpSpecializedINS_6half_tEfN4cute5tupleIJNS7_1CILi64EEENS9_ILi128EEENS9_ILi16EEEEEENS4_16FusionBwdAdapterINS4_13DefaultFusionEEEJEEENS4_17FmhaBwdEpilogueKVIS6_fNS8_IJSA_SC_SA_EEEEENS2_23TileSchedulerBwdAdapterINS2_23IndividualTileSchedulerEEEJEEEEEvNT_6ParamsE)
	.align		4
        /*000c*/ 	.word	index@(__assertfail)
	.align		4
        /*0010*/ 	.word	0x00000000
	.align		4
        /*0014*/ 	.word	0xfffffffe
	.align		4
        /*0018*/ 	.word	0x00000000
	.align		4
        /*001c*/ 	.word	0xfffffffd
	.align		4
        /*0020*/ 	.word	0x00000000
	.align		4
        /*0024*/ 	.word	0xfffffffc


//--------------------- .nv.constant4             --------------------------
	.section	.nv.constant4,"a",@progbits
	.align	8
	.align		8
.nv.constant4:
        /*0000*/ 	.dword	__assertfail
	.align		8
        /*0008*/ 	.dword	__unnamed_1
	.align		8
        /*0010*/ 	.dword	_ZN39_INTERNAL_8efdb630_4_k_cu_bb625ae2_32654cuda3std3__45__cpo5beginE
	.align		8
        /*0018*/ 	.dword	_ZN39_INTERNAL_8efdb630_4_k_cu_bb625ae2_32654cuda3std3__45__cpo3endE
	.align		8
        /*0020*/ 	.dword	_ZN39_INTERNAL_8efdb630_4_k_cu_bb625ae2_32654cuda3std3__45__cpo6cbeginE
	.align		8
        /*0028*/ 	.dword	_ZN39_INTERNAL_8efdb630_4_k_cu_bb625ae2_32654cuda3std3__45__cpo4cendE
	.align		8
        /*0030*/ 	.dword	_ZN39_INTERNAL_8efdb630_4_k_cu_bb625ae2_32654cuda3std3__441_GLOBAL__N__8efdb630_4_k_cu_bb625ae2_32656ignoreE
	.align		8
        /*0038*/ 	.dword	_ZN39_INTERNAL_8efdb630_4_k_cu_bb625ae2_32654cuda3std3__419piecewise_constructE
	.align		8
        /*0040*/ 	.dword	_ZN39_INTERNAL_8efdb630_4_k_cu_bb625ae2_32654cuda3std3__48in_placeE
	.align		8
        /*0048*/ 	.dword	_ZN39_INTERNAL_8efdb630_4_k_cu_bb625ae2_32654cuda3std6ranges3__45__cpo4swapE
	.align		8
        /*0050*/ 	.dword	_ZN39_INTERNAL_8efdb630_4_k_cu_bb625ae2_32654cuda3std6ranges3__45__cpo9iter_moveE
	.align		8
        /*0058*/ 	.dword	_ZN39_INTERNAL_8efdb630_4_k_cu_bb625ae2_32654cute7productE
	.align		8
        /*0060*/ 	.dword	_ZN39_INTERNAL_8efdb630_4_k_cu_bb625ae2_32654cute1_E
	.align		8
        /*0068*/ 	.dword	$str$24
	.align		8
        /*0070*/ 	.dword	$str$25


//--------------------- .text._ZN7cutlass13device_kernelINS_4fmha6kernel28FmhaKernelTmaWarpSpecializedINS1_10collective33FmhaBwdMainloopTmaWarpSpecializedINS_6half_tEfN4cute5tupleIJNS7_1CILi64EEENS9_ILi128EEENS9_ILi16EEEEEENS4_16FusionBwdAdapterINS4_13DefaultFusionEEEJEEENS4_17FmhaBwdEpilogueKVIS6_fNS8_IJSA_SC_SA_EEEEENS2_23TileSchedulerBwdAdapterINS2_23IndividualTileSchedulerEEEJEEEEEvNT_6ParamsE --------------------------
	.section	.text._ZN7cutlass13device_kernelINS_4fmha6kernel28FmhaKernelTmaWarpSpecializedINS1_10collective33FmhaBwdMainloopTmaWarpSpecializedINS_6half_tEfN4cute5tupleIJNS7_1CILi64EEENS9_ILi128EEENS9_ILi16EEEEEENS4_16FusionBwdAdapterINS4_13DefaultFusionEEEJEEENS4_17FmhaBwdEpilogueKVIS6_fNS8_IJSA_SC_SA_EEEEENS2_23TileSchedulerBwdAdapterINS2_23IndividualTileSchedulerEEEJEEEEEvNT_6ParamsE,"ax",@progbits
	.align	128
.text._ZN7cutlass13device_kernelINS_4fmha6kernel28FmhaKernelTmaWarpSpecializedINS1_10collective33FmhaBwdMainloopTmaWarpSpecializedINS_6half_tEfN4cute5tupleIJNS7_1CILi64EEENS9_ILi128EEENS9_ILi16EEEEEENS4_16FusionBwdAdapterINS4_13DefaultFusionEEEJEEENS4_17FmhaBwdEpilogueKVIS6_fNS8_IJSA_SC_SA_EEEEENS2_23TileSchedulerBwdAdapterINS2_23IndividualTileSchedulerEEEJEEEEEvNT_6ParamsE:
        .type           _ZN7cutlass13device_kernelINS_4fmha6kernel28FmhaKernelTmaWarpSpecializedINS1_10collective33FmhaBwdMainloopTmaWarpSpecializedINS_6half_tEfN4cute5tupleIJNS7_1CILi64EEENS9_ILi128EEENS9_ILi16EEEEEENS4_16FusionBwdAdapterINS4_13DefaultFusionEEEJEEENS4_17FmhaBwdEpilogueKVIS6_fNS8_IJSA_SC_SA_EEEEENS2_23TileSchedulerBwdAdapterINS2_23IndividualTileSchedulerEEEJEEEEEvNT_6ParamsE,@function
        .size           _ZN7cutlass13device_kernelINS_4fmha6kernel28FmhaKernelTmaWarpSpecializedINS1_10collective33FmhaBwdMainloopTmaWarpSpecializedINS_6half_tEfN4cute5tupleIJNS7_1CILi64EEENS9_ILi128EEENS9_ILi16EEEEEENS4_16FusionBwdAdapterINS4_13DefaultFusionEEEJEEENS4_17FmhaBwdEpilogueKVIS6_fNS8_IJSA_SC_SA_EEEEENS2_23TileSchedulerBwdAdapterINS2_23IndividualTileSchedulerEEEJEEEEEvNT_6ParamsE,(.L_x_145 - _ZN7cutlass13device_kernelINS_4fmha6kernel28FmhaKernelTmaWarpSpecializedINS1_10collective33FmhaBwdMainloopTmaWarpSpecializedINS_6half_tEfN4cute5tupleIJNS7_1CILi64EEENS9_ILi128EEENS9_ILi16EEEEEENS4_16FusionBwdAdapterINS4_13DefaultFusionEEEJEEENS4_17FmhaBwdEpilogueKVIS6_fNS8_IJSA_SC_SA_EEEEENS2_23TileSchedulerBwdAdapterINS2_23IndividualTileSchedulerEEEJEEEEEvNT_6ParamsE)
        .other          _ZN7cutlass13device_kernelINS_4fmha6kernel28FmhaKernelTmaWarpSpecializedINS1_10collective33FmhaBwdMainloopTmaWarpSpecializedINS_6half_tEfN4cute5tupleIJNS7_1CILi64EEENS9_ILi128EEENS9_ILi16EEEEEENS4_16FusionBwdAdapterINS4_13DefaultFusionEEEJEEENS4_17FmhaBwdEpilogueKVIS6_fNS8_IJSA_SC_SA_EEEEENS2_23TileSchedulerBwdAdapterINS2_23IndividualTileSchedulerEEEJEEEEEvNT_6ParamsE,@"STO_CUDA_ENTRY STV_DEFAULT"
_ZN7cutlass13device_kernelINS_4fmha6kernel28FmhaKernelTmaWarpSpecializedINS1_10collective33FmhaBwdMainloopTmaWarpSpecializedINS_6half_tEfN4cute5tupleIJNS7_1CILi64EEENS9_ILi128EEENS9_ILi16EEEEEENS4_16FusionBwdAdapterINS4_13DefaultFusionEEEJEEENS4_17FmhaBwdEpilogueKVIS6_fNS8_IJSA_SC_SA_EEEEENS2_23TileSchedulerBwdAdapterINS2_23IndividualTileSchedulerEEEJEEEEEvNT_6ParamsE:
[----:B------:R-:W1:Y:S02]  /*0000*/  LDC R1, c[0x0][0x28] ;  /* 0x00000a00ff017b82 */ /* 0x000e640000000800 */
[----:B-1----:R-:W-:Y:S01]  /*0010*/  VIADD R1, R1, 0xffffff80 ;  /* 0xffffff8001017836 */ /* 0x002fe20000000000 */
[----:B------:R-:W1:Y:S01]  /*0020*/  S2R R0, SR_TID.X ;  /* 0x0000000000007919 */ /* 0x000e620000002100 */
[----:B------:R-:W-:Y:S01]  /*0030*/  ELECT P1, URZ, PT ;  /* 0x00000000003f782f */ /* 0x000fe20003820000 */
[----:B------:R-:W-:Y:S01]  /*0040*/  BSSY B0, `(.L_x_0) ;  /* 0x0000020000007945 */ /* 0x000fe20003800000 */
[----:B-1----:R-:W-:-:S05]  /*0050*/  SHF.R.U32.HI R2, RZ, 0x5, R0 ;  /* 0x00000005ff027819 */ /* 0x002fca0000011600 */
[----:B------:R-:W1:Y:S02]  /*0060*/  SHFL.IDX PT, R3, R2, RZ, 0x1f ;  /* 0x00001fff02037589 */ /* 0x000e6400000e0000 */
[----:B-1----:R-:W-:Y:S02]  /*0070*/  R2UR UR6, R3 ;  /* 0x00000000030672ca */ /* 0x002fe400000e0000 */
[----:B------:R-:W-:-:S06]  /*0080*/  SHF.R.U32.HI R3, RZ, 0x7, R0 ;  /* 0x00000007ff037819 */ /* 0x000fcc0000011600 */
[----:B------:R-:W1:Y:S05]  /*0090*/  SHFL.IDX PT, R3, R3, RZ, 0x1f ;  /* 0x00001fff03037589 */ /* 0x000e6a00000e0000 */
[----:B------:R-:W-:Y:S02]  /*00a0*/  USHF.R.S32.HI UR4, URZ, 0x1f, UR6 ;  /* 0x0000001f3f047899 */ /* 0x000fe40008011406 */
[----:B------:R-:W-:Y:S02]  /*00b0*/  ISETP.NE.OR P0, PT, RZ, UR6, !P1 ;  /* 0x00000006ff007c0c */ /* 0x000fe4000cf05670 */
[----:B------:R-:W-:-:S04]  /*00c0*/  ULEA.HI UR4, UR4, UR6, URZ, 0x2 ;  /* 0x0000000604047291 */ /* 0x000fc8000f8f103f */
[----:B------:R-:W-:-:S04]  /*00d0*/  ULOP3.LUT UR4, UR4, 0xfffffffc, URZ, 0xc0, !UPT ;  /* 0xfffffffc04047892 */ /* 0x000fc8000f8ec03f */
[----:B------:R-:W-:-:S03]  /*00e0*/  UIADD3 UR6, UR6, -UR4, URZ ;  /* 0x8000000406067290 */ /* 0x000fc6000fffe03f */
[----:B------:R-:W-:Y:S09]  /*00f0*/  @P0 BRA `(.L_x_1) ;  /* 0x0000000000500947 */ /* 0x000ff20003800000 */
[----:B------:R-:W-:Y:S02]  /*0100*/  ULDC.64 UR4, c[0x0][0x198] ;  /* 0x0000660000047ab9 */ /* 0x000fe40000000a00 */
[----:B------:R-:W-:Y:S02]  /*0110*/  UIADD3 UR8, UP0, UR4, 0xf0, URZ ;  /* 0x000000f004087890 */ /* 0x000fe4000ff1e03f */
[----:B------:R-:W-:Y:S02]  /*0120*/  UIADD3 UR10, UP1, UR4, 0x1f0, URZ ;  /* 0x000001f0040a7890 */ /* 0x000fe4000ff3e03f */
[----:B------:R-:W-:Y:S02]  /*0130*/  UIADD3 UR12, UP2, UR4, 0x2f0, URZ ;  /* 0x000002f0040c7890 */ /* 0x000fe4000ff5e03f */
[----:B------:R-:W-:Y:S02]  /*0140*/  UIADD3 UR14, UP3, UR4, 0x3f0, URZ ;  /* 0x000003f0040e7890 */ /* 0x000fe4000ff7e03f */
[----:B------:R-:W-:-:S02]  /*0150*/  UIADD3 UR16, UP4, UR4, 0x5f0, URZ ;  /* 0x000005f004107890 */ /* 0x000fc4000ff9e03f */
[----:B------:R-:W-:Y:S02]  /*0160*/  UIADD3.X UR9, URZ, UR5, URZ, UP0, !UPT ;  /* 0x000000053f097290 */ /* 0x000fe400087fe43f */
[----:B------:R-:W-:Y:S02]  /*0170*/  UIADD3 UR4, UP5, UR4, 0x4f0, URZ ;  /* 0x000004f004047890 */ /* 0x000fe4000ffbe03f */
[----:B------:R-:W-:Y:S02]  /*0180*/  UIADD3.X UR11, URZ, UR5, URZ, UP1, !UPT ;  /* 0x000000053f0b7290 */ /* 0x000fe40008ffe43f */
[----:B------:R-:W-:Y:S02]  /*0190*/  UIADD3.X UR13, URZ, UR5, URZ, UP2, !UPT ;  /* 0x000000053f0d7290 */ /* 0x000fe400097fe43f */
[----:B------:R-:W-:Y:S01]  /*01a0*/  UIADD3.X UR15, URZ, UR5, URZ, UP3, !UPT ;  /* 0x000000053f0f7290 */ /* 0x000fe20009ffe43f */
[----:B------:R2:W-:Y:S01]  /*01b0*/  UTMACCTL.PF [UR8] ;  /* 0x00000000080079b9 */ /* 0x0005e20008040000 */
[----:B------:R-:W-:-:S03]  /*01c0*/  UIADD3.X UR17, URZ, UR5, URZ, UP4, !UPT ;  /* 0x000000053f117290 */ /* 0x000fc6000a7fe43f */
[----:B------:R2:W-:Y:S01]  /*01d0*/  UTMACCTL.PF [UR10] ;  /* 0x000000000a0079b9 */ /* 0x0005e20008040000 */
[----:B------:R-:W-:Y:S01]  /*01e0*/  UIADD3.X UR5, URZ, UR5, URZ, UP5, !UPT ;  /* 0x000000053f057290 */ /* 0x000fe2000affe43f */
[----:B------:R2:W-:Y:S02]  /*01f0*/  UTMACCTL.PF [UR12] ;  /* 0x000000000c0079b9 */ /* 0x0005e40008040000 */
[----:B------:R2:W-:Y:S02]  /*0200*/  UTMACCTL.PF [UR14] ;  /* 0x000000000e0079b9 */ /* 0x0005e40008040000 */
[----:B------:R2:W-:Y:S04]  /*0210*/  UTMACCTL.PF [UR16] ;  /* 0x00000000100079b9 */ /* 0x0005e80008040000 */
[----:B------:R2:W-:Y:S02]  /*0220*/  UTMACCTL.PF [UR4] ;  /* 0x00000000040079b9 */ /* 0x0005e40008040000 */
[----:B--2---:R-:W-:Y:S01]  /*0230*/  NOP ;  /* 0x0000000000007918 */ /* 0x004fe20000000000 */
.L_x_1:
[----:B------:R-:W-:Y:S05]  /*0240*/  BSYNC B0 ;  /* 0x0000000000007941 */ /* 0x000fea0003800000 */
.L_x_0:
[----:B------:R-:W2:Y:S01]  /*0250*/  SHFL.IDX PT, R4, R2, RZ, 0x1f ;  /* 0x00001fff02047589 */ /* 0x000ea200000e0000 */
[----:B-1----:R-:W-:Y:S01]  /*0260*/  R2UR UR12, R3 ;  /* 0x00000000030c72ca */ /* 0x002fe200000e0000 */
[----:B------:R-:W-:-:S12]  /*0270*/  UISETP.NE.AND UP0, UPT, UR6, 0x1, UPT ;  /* 0x000000010600788c */ /* 0x000fd8000bf05270 */
[----:B------:R-:W-:Y:S02]  /*0280*/  UIADD3 UR37, UR12, -0x1, URZ ;  /* 0xffffffff0c257890 */ /* 0x000fe4000fffe03f */
[----:B------:R-:W-:Y:S02]  /*0290*/  ULOP3.LUT UP2, URZ, UR12, UR6, URZ, 0xfc, !UPT ;  /* 0x000000060c3f7292 */ /* 0x000fe4000f84fc3f */
[----:B------:R-:W-:Y:S02]  /*02a0*/  UISETP.EQ.AND UP1, UPT, UR12, URZ, !UP0 ;  /* 0x0000003f0c00728c */ /* 0x000fe4000c722270 */
[----:B------:R-:W-:Y:S02]  /*02b0*/  UISETP.GE.U32.AND UP3, UPT, UR37, 0x4, UPT ;  /* 0x000000042500788c */ /* 0x000fe4000bf66070 */
[----:B------:R-:W-:Y:S01]  /*02c0*/  USEL UR5, URZ, 0x2, UP2 ;  /* 0x000000023f057887 */ /* 0x000fe20009000000 */
[----:B--2---:R-:W-:Y:S01]  /*02d0*/  ISETP.NE.AND P0, PT, R4, RZ, PT ;  /* 0x000000ff0400720c */ /* 0x004fe20003f05270 */
[----:B------:R-:W-:-:S02]  /*02e0*/  USEL UR4, URZ, 0x1, !UP1 ;  /* 0x000000013f047887 */ /* 0x000fc4000c800000 */
[----:B------:R-:W-:Y:S02]  /*02f0*/  USEL UR5, UR5, 0x1, UP3 ;  /* 0x0000000105057887 */ /* 0x000fe40009800000 */
[----:B------:R-:W-:-:S08]  /*0300*/  USEL UR4, UR4, 0x2, UP3 ;  /* 0x0000000204047887 */ /* 0x000fd00009800000 */
[----:B------:R-:W-:Y:S05]  /*0310*/  @P0 BRA `(.L_x_2) ;  /* 0x0000000000580947 */ /* 0x000fea0003800000 */
[----:B------:R-:W1:Y:S01]  /*0320*/  S2UR UR8, SR_CgaCtaId ;  /* 0x00000000000879c3 */ /* 0x000e620000008800 */
[----:B------:R-:W-:Y:S01]  /*0330*/  UMOV UR7, 0x400 ;  /* 0x0000040000077882 */ /* 0x000fe20000000000 */
[----:B------:R-:W-:Y:S01]  /*0340*/  UMOV UR9, 0x1 ;  /* 0x0000000100097882 */ /* 0x000fe20000000000 */
[----:B------:R-:W-:Y:S01]  /*0350*/  UMOV UR10, 0x80 ;  /* 0x00000080000a7882 */ /* 0x000fe20000000000 */
[----:B------:R-:W-:Y:S01]  /*0360*/  ELECT P0, URZ, PT ;  /* 0x00000000003f782f */ /* 0x000fe20003800000 */
[----:B------:R-:W-:-:S04]  /*0370*/  UIADD3 UR10, -UR10, 0x100000, URZ ;  /* 0x001000000a0a7890 */ /* 0x000fc8000fffe13f */
[----:B------:R-:W-:Y:S02]  /*0380*/  USHF.L.U32 UR11, UR10, 0xb, URZ ;  /* 0x0000000b0a0b7899 */ /* 0x000fe4000800063f */
[----:B------:R-:W-:Y:S02]  /*0390*/  USHF.L.U32 UR10, UR10, 0x1, URZ ;  /* 0x000000010a0a7899 */ /* 0x000fe4000800063f */
[----:B-1----:R-:W-:Y:S02]  /*03a0*/  ULEA UR7, UR8, UR7, 0x18 ;  /* 0x0000000708077291 */ /* 0x002fe4000f8ec03f */
[----:B------:R-:W-:-:S04]  /*03b0*/  UIADD3 UR8, -UR9, 0x100000, URZ ;  /* 0x0010000009087890 */ /* 0x000fc8000fffe13f */
[----:B------:R-:W-:Y:S02]  /*03c0*/  USHF.L.U32 UR9, UR8, 0xb, URZ ;  /* 0x0000000b08097899 */ /* 0x000fe4000800063f */
[----:B------:R-:W-:Y:S01]  /*03d0*/  USHF.L.U32 UR8, UR8, 0x1, URZ ;  /* 0x0000000108087899 */ /* 0x000fe2000800063f */
[----:B------:R-:W1:Y:S11]  /*03e0*/  FENCE.VIEW.ASYNC.S ;  /* 0x00000000000073c6 */ /* 0x000e760000000000 */
[----:B-1----:R1:W2:Y:S01]  /*03f0*/  SYNCS.EXCH.64 URZ, [UR7+0xa440], UR8 ;  /* 0x00a44008073f75b2 */ /* 0x0022a20008000100 */
[----:B------:R1:W3:Y:S01]  /*0400*/  SYNCS.EXCH.64 URZ, [UR7+0xa460], UR10 ;  /* 0x00a4600a073f75b2 */ /* 0x0002e20008000100 */
[----:B------:R1:W4:Y:S01]  /*0410*/  SYNCS.EXCH.64 URZ, [UR7+0xa448], UR8 ;  /* 0x00a44808073f75b2 */ /* 0x0003220008000100 */
[----:B------:R1:W5:Y:S01]  /*0420*/  SYNCS.EXCH.64 URZ, [UR7+0xa468], UR10 ;  /* 0x00a4680a073f75b2 */ /* 0x0003620008000100 */
[----:B------:R1:W1:Y:S01]  /*0430*/  SYNCS.EXCH.64 URZ, [UR7+0xa450], UR8 ;  /* 0x00a45008073f75b2 */ /* 0x0002620008000100 */
[----:B------:R1:W1:Y:S01]  /*0440*/  SYNCS.EXCH.64 URZ, [UR7+0xa470], UR10 ;  /* 0x00a4700a073f75b2 */ /* 0x0002620008000100 */
[----:B------:R1:W1:Y:S01]  /*0450*/  SYNCS.EXCH.64 URZ, [UR7+0xa458], UR8 ;  /* 0x00a45808073f75b2 */ /* 0x0002620008000100 */
[----:B------:R1:W1:Y:S01]  /*0460*/  SYNCS.EXCH.64 URZ, [UR7+0xa478], UR10 ;  /* 0x00a4780a073f75b2 */ /* 0x0002620008000100 */
[----:B------:R-:W-:Y:S01]  /*0470*/  NOP ;  /* 0x0000000000007918 */ /* 0x000fe20000000000 */
.L_x_2:
[----:B------:R-:W2:Y:S01]  /*0480*/  SHFL.IDX PT, R3, R2, RZ, 0x1f ;  /* 0x00001fff02037589 */ /* 0x000ea200000e0000 */
[----:B------:R-:W-:Y:S01]  /*0490*/  NOP ;  /* 0x0000000000007918 */ /* 0x000fe20000000000 */
[----:B--2---:R-:W-:-:S13]  /*04a0*/  ISETP.NE.AND P0, PT, R3, RZ, PT ;  /* 0x000000ff0300720c */ /* 0x004fda0003f05270 */
[----:B------:R-:W-:Y:S05]  /*04b0*/  @P0 BRA `(.L_x_3) ;  /* 0x0000000000580947 */ /* 0x000fea0003800000 */
[----:B-1----:R-:W1:Y:S01]  /*04c0*/  S2UR UR8, SR_CgaCtaId ;  /* 0x00000000000879c3 */ /* 0x002e620000008800 */
[----:B------:R-:W-:Y:S01]  /*04d0*/  UMOV UR7, 0x400 ;  /* 0x0000040000077882 */ /* 0x000fe20000000000 */
[----:B------:R-:W-:Y:S01]  /*04e0*/  UMOV UR10, 0x1 ;  /* 0x00000001000a7882 */ /* 0x000fe20000000000 */
[----:B------:R-:W-:Y:S01]  /*04f0*/  UMOV UR9, 0x100 ;  /* 0x0000010000097882 */ /* 0x000fe20000000000 */
[----:B------:R-:W-:-:S04]  /*0500*/  UIADD3 UR10, -UR10, 0x100000, URZ ;  /* 0x001000000a0a7890 */ /* 0x000fc8000fffe13f */
[----:B------:R-:W-:Y:S02]  /*0510*/  USHF.L.U32 UR11, UR10, 0xb, URZ ;  /* 0x0000000b0a0b7899 */ /* 0x000fe4000800063f */
[----:B------:R-:W-:Y:S01]  /*0520*/  USHF.L.U32 UR10, UR10, 0x1, URZ ;  /* 0x000000010a0a7899 */ /* 0x000fe2000800063f */
[----:B------:R-:W-:Y:S01]  /*0530*/  ELECT P0, URZ, PT ;  /* 0x00000000003f782f */ /* 0x000fe20003800000 */
[----:B-1----:R-:W-:Y:S02]  /*0540*/  ULEA UR7, UR8, UR7, 0x18 ;  /* 0x0000000708077291 */ /* 0x002fe4000f8ec03f */
[----:B------:R-:W-:-:S04]  /*0550*/  UIADD3 UR8, -UR9, 0x100000, URZ ;  /* 0x0010000009087890 */ /* 0x000fc8000fffe13f */
[----:B------:R-:W-:Y:S02]  /*0560*/  USHF.L.U32 UR9, UR8, 0xb, URZ ;  /* 0x0000000b08097899 */ /* 0x000fe4000800063f */
[----:B------:R-:W-:Y:S01]  /*0570*/  USHF.L.U32 UR8, UR8, 0x1, URZ ;  /* 0x0000000108087899 */ /* 0x000fe2000800063f */
[----:B------:R-:W1:Y:S03]  /*0580*/  FENCE.VIEW.ASYNC.S ;  /* 0x00000000000073c6 */ /* 0x000e660000000000 */
[----:B-1----:R2:W1:Y:S08]  /*0590*/  SYNCS.EXCH.64 URZ, [UR7+0xa400], UR10 ;  /* 0x00a4000a073f75b2 */ /* 0x0024700008000100 */
[----:B------:R2:W1:Y:S01]  /*05a0*/  SYNCS.EXCH.64 URZ, [UR7+0xa420], UR8 ;  /* 0x00a42008073f75b2 */ /* 0x0004620008000100 */
[----:B------:R2:W1:Y:S01]  /*05b0*/  SYNCS.EXCH.64 URZ, [UR7+0xa408], UR10 ;  /* 0x00a4080a073f75b2 */ /* 0x0004620008000100 */
[----:B------:R2:W1:Y:S01]  /*05c0*/  SYNCS.EXCH.64 URZ, [UR7+0xa428], UR8 ;  /* 0x00a42808073f75b2 */ /* 0x0004620008000100 */
[----:B------:R2:W1:Y:S01]  /*05d0*/  SYNCS.EXCH.64 URZ, [UR7+0xa410], UR10 ;  /* 0x00a4100a073f75b2 */ /* 0x0004620008000100 */
[----:B------:R2:W1:Y:S01]  /*05e0*/  SYNCS.EXCH.64 URZ, [UR7+0xa430], UR8 ;  /* 0x00a43008073f75b2 */ /* 0x0004620008000100 */
[----:B------:R2:W1:Y:S01]  /*05f0*/  SYNCS.EXCH.64 URZ, [UR7+0xa418], UR10 ;  /* 0x00a4180a073f75b2 */ /* 0x0004620008000100 */
[----:B------:R2:W1:Y:S02]  /*0600*/  SYNCS.EXCH.64 URZ, [UR7+0xa438], UR8 ;  /* 0x00a43808073f75b2 */ /* 0x0004640008000100 */
[----:B--2---:R-:W-:Y:S01]  /*0610*/  NOP ;  /* 0x0000000000007918 */ /* 0x004fe20000000000 */
.L_x_3:
        /* <DEDUP_REMOVED lines=20> */
[----:B------:R2:W1:Y:S02]  /*0760*/  SYNCS.EXCH.64 URZ, [UR7+0xa498], UR8 ;  /* 0x00a49808073f75b2 */ /* 0x0004640008000100 */
[----:B--2---:R-:W-:Y:S01]  /*0770*/  NOP ;  /* 0x0000000000007918 */ /* 0x004fe20000000000 */
.L_x_4:
[----:B------:R-:W2:Y:S01]  /*0780*/  SHFL.IDX PT, R3, R2, RZ, 0x1f ;  /* 0x00001fff02037589 */ /* 0x000ea200000e0000 */
[----:B------:R-:W-:Y:S01]  /*0790*/  ELECT P0, URZ, PT ;  /* 0x00000000003f782f */ /* 0x000fe20003800000 */
[----:B------:R-:W-:Y:S01]  /*07a0*/  NOP ;  /* 0x0000000000007918 */ /* 0x000fe20000000000 */
[----:B-1----:R-:W-:Y:S02]  /*07b0*/  UMOV UR8, 0x80 ;  /* 0x0000008000087882 */ /* 0x002fe40000000000 */
[C---:B--2---:R-:W-:Y:S02]  /*07c0*/  ISETP.NE.OR P0, PT, R3.reuse, RZ, !P0 ;  /* 0x000000ff0300720c */ /* 0x044fe40004705670 */
[----:B------:R-:W-:-:S11]  /*07d0*/  ISETP.NE.AND P2, PT, R3, RZ, PT ;  /* 0x000000ff0300720c */ /* 0x000fd60003f45270 */
[----:B------:R-:W-:Y:S01]  /*07e0*/  VOTEU.ALL UP1, P0 ;  /* 0x00000000003f7886 */ /* 0x000fe20000020000 */
[----:B------:R-:W-:Y:S01]  /*07f0*/  VOTEU.ALL UP2, P0 ;  /* 0x00000000003f7886 */ /* 0x000fe20000040000 */
[----:B------:R-:W-:Y:S01]  /*0800*/  VOTEU.ALL UP3, P0 ;  /* 0x00000000003f7886 */ /* 0x000fe20000060000 */
[----:B------:R-:W-:Y:S02]  /*0810*/  VOTEU.ALL UP4, P0 ;  /* 0x00000000003f7886 */ /* 0x000fe40000080000 */
[----:B------:R-:W1:Y:S01]  /*0820*/  @!UP1 S2UR UR10, SR_CgaCtaId ;  /* 0x00000000000a99c3 */ /* 0x000e620000008800 */
[----:B------:R-:W-:Y:S01]  /*0830*/  @!UP1 UMOV UR7, 0x400 ;  /* 0x0000040000079882 */ /* 0x000fe20000000000 */
[----:B------:R-:W-:-:S04]  /*0840*/  @!UP1 UIADD3 UR8, -UR8, 0x100000, URZ ;  /* 0x0010000008089890 */ /* 0x000fc8000fffe13f */
[----:B------:R-:W-:Y:S02]  /*0850*/  @!UP1 USHF.L.U32 UR9, UR8, 0xb, URZ ;  /* 0x0000000b08099899 */ /* 0x000fe4000800063f */
[----:B------:R-:W-:Y:S02]  /*0860*/  @!UP1 USHF.L.U32 UR8, UR8, 0x1, URZ ;  /* 0x0000000108089899 */ /* 0x000fe4000800063f */
[----:B-1----:R-:W-:Y:S02]  /*0870*/  @!UP1 ULEA UR7, UR10, UR7, 0x18 ;  /* 0x000000070a079291 */ /* 0x002fe4000f8ec03f */
[----:B------:R-:W-:-:S04]  /*0880*/  UISETP.NE.AND UP1, UPT, UR37, URZ, UPT ;  /* 0x0000003f2500728c */ /* 0x000fc8000bf25270 */
[----:B------:R-:W-:-:S03]  /*0890*/  USEL UR10, URZ, 0x1, UP1 ;  /* 0x000000013f0a7887 */ /* 0x000fc60008800000 */
[----:B------:R-:W-:-:S03]  /*08a0*/  VOTEU.ALL UP1, P0 ;  /* 0x00000000003f7886 */ /* 0x000fc60000020000 */
[----:B------:R-:W-:Y:S01]  /*08b0*/  IMAD.U32 R15, RZ, RZ, UR10 ;  /* 0x0000000aff0f7e24 */ /* 0x000fe2000f8e00ff */
[----:B------:R-:W1:Y:S02]  /*08c0*/  FENCE.VIEW.ASYNC.S ;  /* 0x00000000000073c6 */ /* 0x000e640000000000 */
[----:B-1----:R1:W2:Y:S01]  /*08d0*/  @!UP1 SYNCS.EXCH.64 URZ, [UR7+0xa4a0], UR8 ;  /* 0x00a4a008073f95b2 */ /* 0x0022a20008000100 */
[----:B------:R1:W1:Y:S01]  /*08e0*/  @!UP2 SYNCS.EXCH.64 URZ, [UR7+0xa4a8], UR8 ;  /* 0x00a4a808073fa5b2 */ /* 0x0002620008000100 */
[----:B------:R1:W1:Y:S01]  /*08f0*/  @!UP3 SYNCS.EXCH.64 URZ, [UR7+0xa4b0], UR8 ;  /* 0x00a4b008073fb5b2 */ /* 0x0002620008000100 */
[----:B------:R1:W1:Y:S01]  /*0900*/  @!UP4 SYNCS.EXCH.64 URZ, [UR7+0xa4b8], UR8 ;  /* 0x00a4b808073fc5b2 */ /* 0x0002620008000100 */
[----:B------:R-:W-:Y:S01]  /*0910*/  NOP ;  /* 0x0000000000007918 */ /* 0x000fe20000000000 */
[----:B------:R-:W-:Y:S05]  /*0920*/  @P2 BRA `(.L_x_5) ;  /* 0x0000000000402947 */ /* 0x000fea0003800000 */
[----:B-1----:R-:W1:Y:S01]  /*0930*/  S2UR UR8, SR_CgaCtaId ;  /* 0x00000000000879c3 */ /* 0x002e620000008800 */
        /* <DEDUP_REMOVED lines=12> */
[----:B-1----:R1:W1:Y:S01]  /*0a00*/  SYNCS.EXCH.64 URZ, [UR7+0xa4d0], UR8 ;  /* 0x00a4d008073f75b2 */ /* 0x0022620008000100 */
[----:B------:R1:W1:Y:S01]  /*0a10*/  SYNCS.EXCH.64 URZ, [UR7+0xa4d8], UR10 ;  /* 0x00a4d80a073f75b2 */ /* 0x0002620008000100 */
[----:B------:R-:W-:Y:S01]  /*0a20*/  NOP ;  /* 0x0000000000007918 */ /* 0x000fe20000000000 */
.L_x_5:
[----:B------:R-:W-:Y:S01]  /*0a30*/  ISETP.NE.AND P0, PT, RZ, UR12, PT ;  /* 0x0000000cff007c0c */ /* 0x000fe2000bf05270 */
[----:B------:R-:W-:Y:S01]  /*0a40*/  IMAD.U32 R2, RZ, RZ, UR6 ;  /* 0x00000006ff027e24 */ /* 0x000fe2000f8e00ff */
[----:B------:R-:W-:Y:S01]  /*0a50*/  NOP ;  /* 0x0000000000007918 */ /* 0x000fe20000000000 */
[----:B-12345:R-:W-:Y:S03]  /*0a60*/  BAR.SYNC.DEFER_BLOCKING 0x0 ;  /* 0x0000000000007b1d */ /* 0x03efe60000010000 */
[----:B------:R-:W-:-:S07]  /*0a70*/  ISETP.EQ.AND P2, PT, R2, 0x1, P1 ;  /* 0x000000010200780c */ /* 0x000fce0000f42270 */
[----:B------:R-:W-:Y:S06]  /*0a80*/  @!P0 BRA `(.L_x_6) ;  /* 0x0000004400048947 */ /* 0x000fec0003800000 */
[----:B------:R-:W-:-:S06]  /*0a90*/  UISETP.GT.U32.AND UP0, UPT, UR37, 0x3, UPT ;  /* 0x000000032500788c */ /* 0x000fcc000bf04070 */
[----:B------:R-:W-:-:S13]  /*0aa0*/  PLOP3.LUT P0, PT, PT, PT, UP0, 0x80, 0x0 ;  /* 0x000000000000781c */ /* 0x000fda0003f0f008 */
[----:B------:R-:W-:Y:S05]  /*0ab0*/  @P0 EXIT ;  /* 0x000000000000094d */ /* 0x000fea0003800000 */
.L_x_7:
[----:B------:R-:W-:-:S08]  /*0ac0*/  NOP ;  /* 0x0000000000007918 */ /* 0x000fd00000000000 */
[----:B------:R-:W1:Y:S02]  /*0ad0*/  USETMAXREG.TRY_ALLOC.CTAPOOL UP0, 0xf0 ;  /* 0x000000f0000079c8 */ /* 0x000e640008000600 */
[----:B-1----:R-:W-:-:S13]  /*0ae0*/  PLOP3.LUT P0, PT, PT, PT, UP0, 0x80, 0x0 ;  /* 0x000000000000781c */ /* 0x002fda0003f0f008 */
[----:B------:R-:W-:Y:S05]  /*0af0*/  @!P0 BRA `(.L_x_7) ;  /* 0xfffffffc00f08947 */ /* 0x000fea000383ffff */
[----:B------:R-:W-:Y:S01]  /*0b00*/  UISETP.NE.AND UP0, UPT, UR12, 0x1, UPT ;  /* 0x000000010c00788c */ /* 0x000fe2000bf05270 */
[----:B------:R-:W1:Y:S01]  /*0b10*/  S2UR UR58, SR_CTAID.X ;  /* 0x00000000003a79c3 */ /* 0x000e620000002500 */
[----:B------:R-:W-:Y:S01]  /*0b20*/  UMOV UR6, URZ ;  /* 0x0000003f00067c82 */ /* 0x000fe20008000000 */
[----:B------:R-:W-:-:S03]  /*0b30*/  UMOV UR39, URZ ;  /* 0x0000003f00277c82 */ /* 0x000fc60008000000 */
[----:B------:R-:W-:-:S13]  /*0b40*/  PLOP3.LUT P0, PT, PT, PT, UP0, 0x80, 0x0 ;  /* 0x000000000000781c */ /* 0x000fda0003f0f008 */
[----:B------:R-:W-:Y:S05]  /*0b50*/  @!P0 BRA `(.L_x_8) ;  /* 0x0000000000388947 */ /* 0x000fea0003800000 */
[----:B------:R-:W-:Y:S01]  /*0b60*/  UISETP.NE.AND UP0, UPT, UR12, 0x2, UPT ;  /* 0x000000020c00788c */ /* 0x000fe2000bf05270 */
[----:B------:R-:W-:-:S05]  /*0b70*/  UMOV UR39, 0x2 ;  /* 0x0000000200277882 */ /* 0x000fca0000000000 */
[----:B------:R-:W-:-:S13]  /*0b80*/  PLOP3.LUT P1, PT, PT, PT, UP0, 0x80, 0x0 ;  /* 0x000000000000781c */ /* 0x000fda0003f2f008 */
[----:B------:R-:W-:Y:S05]  /*0b90*/  @!P1 BRA `(.L_x_8) ;  /* 0x0000000000289947 */ /* 0x000fea0003800000 */
[----:B------:R-:W-:-:S06]  /*0ba0*/  UISETP.NE.AND UP0, UPT, UR12, 0x3, UPT ;  /* 0x000000030c00788c */ /* 0x000fcc000bf05270 */
[----:B------:R-:W-:-:S13]  /*0bb0*/  PLOP3.LUT P1, PT, PT, PT, UP0, 0x80, 0x0 ;  /* 0x000000000000781c */ /* 0x000fda0003f2f008 */
[----:B------:R-:W-:Y:S05]  /*0bc0*/  @!P1 BRA `(.L_x_9) ;  /* 0x0000000000149947 */ /* 0x000fea0003800000 */
[----:B------:R-:W-:-:S11]  /*0bd0*/  UISETP.NE.AND UP0, UPT, UR12, 0x4, UPT ;  /* 0x000000040c00788c */ /* 0x000fd6000bf05270 */
[----:B------:R-:W-:Y:S01]  /*0be0*/  @!UP0 UMOV UR6, 0x1 ;  /* 0x0000000100068882 */ /* 0x000fe20000000000 */
[----:B------:R-:W-:Y:S01]  /*0bf0*/  @UP0 UMOV UR39, URZ ;  /* 0x0000003f00270c82 */ /* 0x000fe20008000000 */
[----:B------:R-:W-:Y:S01]  /*0c00*/  @UP0 UMOV UR6, URZ ;  /* 0x0000003f00060c82 */ /* 0x000fe20008000000 */
[----:B------:R-:W-:Y:S05]  /*0c10*/  BRA `(.L_x_8) ;  /* 0x0000000000087947 */ /* 0x000fea0003800000 */
.L_x_9:
[----:B------:R-:W-:Y:S01]  /*0c20*/  UMOV UR6, 0x1 ;  /* 0x0000000100067882 */ /* 0x000fe20000000000 */
[----:B------:R-:W-:-:S05]  /*0c30*/  UMOV UR39, URZ ;  /* 0x0000003f00277c82 */ /* 0x000fca0008000000 */
.L_x_8:
[----:B------:R-:W-:Y:S05]  /*0c40*/  @!P0 BRA `(.L_x_10) ;  /* 0x00000000003c8947 */ /* 0x000fea0003800000 */
[----:B------:R-:W-:-:S06]  /*0c50*/  UISETP.NE.AND UP0, UPT, UR12, 0x2, UPT ;  /* 0x000000020c00788c */ /* 0x000fcc000bf05270 */
[----:B------:R-:W-:-:S13]  /*0c60*/  PLOP3.LUT P0, PT, PT, PT, UP0, 0x80, 0x0 ;  /* 0x000000000000781c */ /* 0x000fda0003f0f008 */
[----:B------:R-:W-:Y:S05]  /*0c70*/  @!P0 BRA `(.L_x_11) ;  /* 0x0000000000288947 */ /* 0x000fea0003800000 */
[----:B------:R-:W-:-:S06]  /*0c80*/  UISETP.NE.AND UP0, UPT, UR12, 0x3, UPT ;  /* 0x000000030c00788c */ /* 0x000fcc000bf05270 */
[----:B------:R-:W-:-:S13]  /*0c90*/  PLOP3.LUT P0, PT, PT, PT, UP0, 0x80, 0x0 ;  /* 0x000000000000781c */ /* 0x000fda0003f0f008 */
[----:B------:R-:W-:Y:S05]  /*0ca0*/  @!P0 BRA `(.L_x_12) ;  /* 0x0000000000148947 */ /* 0x000fea0003800000 */
[----:B------:R-:W-:-:S06]  /*0cb0*/  UISETP.NE.AND UP0, UPT, UR12, 0x4, UPT ;  /* 0x000000040c00788c */ /* 0x000fcc000bf05270 */
[----:B------:R-:W-:-:S13]  /*0cc0*/  PLOP3.LUT P0, PT, PT, PT, UP0, 0x80, 0x0 ;  /* 0x000000000000781c */ /* 0x000fda0003f0f008 */
[----:B------:R-:W-:Y:S05]  /*0cd0*/  @P0 BRA `(.L_x_13) ;  /* 0x00000000001c0947 */ /* 0x000fea0003800000 */
[----:B-1----:R-:W-:Y:S01]  /*0ce0*/  ULEA UR58, UR58, 0x3, 0x1 ;  /* 0x000000033a3a7891 */ /* 0x002fe2000f8e083f */
[----:B------:R-:W-:Y:S11]  /*0cf0*/  BRA `(.L_x_13) ;  /* 0x0000000000147947 */ /* 0x000ff60003800000 */
.L_x_12:
[----:B-1----:R-:W-:Y:S01]  /*0d00*/  ULEA UR58, UR58, 0x2, 0x1 ;  /* 0x000000023a3a7891 */ /* 0x002fe2000f8e083f */
[----:B------:R-:W-:Y:S11]  /*0d10*/  BRA `(.L_x_13) ;  /* 0x00000000000c7947 */ /* 0x000ff60003800000 */
.L_x_11:
[----:B-1----:R-:W-:Y:S01]  /*0d20*/  ULEA UR58, UR58, 0x1, 0x1 ;  /* 0x000000013a3a7891 */ /* 0x002fe2000f8e083f */
[----:B------:R-:W-:Y:S11]  /*0d30*/  BRA `(.L_x_13) ;  /* 0x0000000000047947 */ /* 0x000ff60003800000 */
.L_x_10:
[----:B-1----:R-:W-:-:S12]  /*0d40*/  USHF.L.U32 UR58, UR58, 0x1, URZ ;  /* 0x000000013a3a7899 */ /* 0x002fd8000800063f */
.L_x_13:
[----:B------:R-:W-:-:S04]  /*0d50*/  ULOP3.LUT UR7, UR4, 0x1, URZ, 0xfc, !UPT ;  /* 0x0000000104077892 */ /* 0x000fc8000f8efc3f */
[----:B------:R-:W-:-:S06]  /*0d60*/  UISETP.NE.AND UP0, UPT, UR7, 0x3, UPT ;  /* 0x000000030700788c */ /* 0x000fcc000bf05270 */
[----:B------:R-:W-:-:S13]  /*0d70*/  PLOP3.LUT P3, PT, PT, PT, UP0, 0x80, 0x0 ;  /* 0x000000000000781c */ /* 0x000fda0003f6f008 */
[----:B------:R-:W-:Y:S05]  /*0d80*/  @!P3 BRA `(.L_x_14) ;  /* 0x000000000004b947 */ /* 0x000fea0003800000 */
[----:B-1----:R-:W-:Y:S01]  /*0d90*/  BPT.TRAP 0x1 ;  /* 0x000000040000795c */ /* 0x002fe20000300000 */
.L_x_14:
[----:B------:R-:W2:Y:S01]  /*0da0*/  S2UR UR7, SR_CgaCtaId ;  /* 0x00000000000779c3 */ /* 0x000ea20000008800 */
[----:B------:R-:W-:Y:S01]  /*0db0*/  UMOV UR38, 0x400 ;  /* 0x0000040000267882 */ /* 0x000fe20000000000 */
[----:B------:R-:W-:-:S05]  /*0dc0*/  IMAD.U32 R2, RZ, RZ, UR6 ;  /* 0x00000006ff027e24 */ /* 0x000fca000f8e00ff */
[----:B------:R-:W-:Y:S01]  /*0dd0*/  SHF.L.U32 R2, R2, 0x1f, RZ ;  /* 0x0000001f02027819 */ /* 0x000fe200000006ff */
[----:B--2---:R-:W-:-:S04]  /*0de0*/  ULEA UR38, UR7, UR38, 0x18 ;  /* 0x0000002607267291 */ /* 0x004fc8000f8ec03f */
[----:B------:R-:W-:-:S09]  /*0df0*/  ULEA UR49, UR39, UR38, 0x3 ;  /* 0x0000002627317291 */ /* 0x000fd2000f8e183f */
[----:B------:R-:W2:Y:S02]  /*0e00*/  SYNCS.PHASECHK.TRANS64.TRYWAIT P0, [UR49+0xa440], R2 ;  /* 0x00a44002ff0075a7 */ /* 0x000ea40008000171 */
[----:B--2---:R-:W-:Y:S05]  /*0e10*/  @!P0 BRA `(.L_x_15) ;  /* 0x0000006000008947 */ /* 0x004fea0003800000 */
.L_x_123:
[----:B------:R-:W-:Y:S05]  /*0e20*/  @!P3 BRA `(.L_x_16) ;  /* 0x000000000004b947 */ /* 0x000fea0003800000 */
[----:B-1----:R-:W-:Y:S01]  /*0e30*/  BPT.TRAP 0x1 ;  /* 0x000000040000795c */ /* 0x002fe20000300000 */
.L_x_16:
[----:B------:R-:W3:Y:S01]  /*0e40*/  SYNCS.PHASECHK.TRANS64.TRYWAIT P0, [UR49+0xa448], R2 ;  /* 0x00a44802ff0075a7 */ /* 0x000ee20008000171 */
[----:B--2---:R-:W-:-:S04]  /*0e50*/  SHF.R.S32.HI R3, RZ, 0x1f, R0 ;  /* 0x0000001fff037819 */ /* 0x004fc80000011400 */
[----:B------:R-:W-:-:S04]  /*0e60*/  LEA.HI R3, R3, R0, RZ, 0x7 ;  /* 0x0000000003037211 */ /* 0x000fc800078f38ff */
[----:B------:R-:W-:-:S05]  /*0e70*/  LOP3.LUT R3, R3, 0xffffff80, RZ, 0xc0, !PT ;  /* 0xffffff8003037812 */ /* 0x000fca00078ec0ff */
[----:B------:R-:W-:Y:S01]  /*0e80*/  IMAD.IADD R3, R0, 0x1, -R3 ;  /* 0x0000000100037824 */ /* 0x000fe200078e0a03 */
[----:B------:R-:W2:Y:S01]  /*0e90*/  LDC R6, c[0x0][0x288] ;  /* 0x0000a200ff067b82 */ /* 0x000ea20000000800 */
[----:B---3--:R-:W-:Y:S05]  /*0ea0*/  @!P0 BRA `(.L_x_17) ;  /* 0x0000005c00f48947 */ /* 0x008fea0003800000 */
.L_x_124:
[----:B--2---:R-:W-:Y:S01]  /*0eb0*/  ISETP.GE.AND P0, PT, R6, 0x1, PT ;  /* 0x000000010600780c */ /* 0x004fe20003f06270 */
[----:B------:R-:W-:Y:S01]  /*0ec0*/  UMOV UR36, URZ ;  /* 0x0000003f00247c82 */ /* 0x000fe20008000000 */
[----:B------:R-:W-:Y:S01]  /*0ed0*/  IMAD.MOV.U32 R106, RZ, RZ, 0x1 ;  /* 0x00000001ff6a7424 */ /* 0x000fe200078e00ff */
[----:B------:R-:W-:Y:S01]  /*0ee0*/  CS2R R92, SRZ ;  /* 0x00000000005c7805 */ /* 0x000fe2000001ff00 */
[----:B------:R-:W-:Y:S01]  /*0ef0*/  IMAD.MOV.U32 R110, RZ, RZ, RZ ;  /* 0x000000ffff6e7224 */ /* 0x000fe200078e00ff */
[----:B------:R-:W-:Y:S02]  /*0f00*/  CS2R R94, SRZ ;  /* 0x00000000005e7805 */ /* 0x000fe4000001ff00 */
[----:B------:R-:W-:Y:S02]  /*0f10*/  CS2R R96, SRZ ;  /* 0x0000000000607805 */ /* 0x000fe4000001ff00 */
[----:B------:R-:W-:Y:S02]  /*0f20*/  CS2R R98, SRZ ;  /* 0x0000000000627805 */ /* 0x000fe4000001ff00 */
[----:B------:R-:W-:-:S02]  /*0f30*/  CS2R R84, SRZ ;  /* 0x0000000000547805 */ /* 0x000fc4000001ff00 */
[----:B------:R-:W-:Y:S02]  /*0f40*/  CS2R R86, SRZ ;  /* 0x0000000000567805 */ /* 0x000fe4000001ff00 */
[----:B------:R-:W-:Y:S02]  /*0f50*/  CS2R R88, SRZ ;  /* 0x0000000000587805 */ /* 0x000fe4000001ff00 */
[----:B------:R-:W-:Y:S01]  /*0f60*/  CS2R R90, SRZ ;  /* 0x00000000005a7805 */ /* 0x000fe2000001ff00 */
[----:B------:R-:W-:Y:S06]  /*0f70*/  @!P0 BRA `(.L_x_18) ;  /* 0x00000030009c8947 */ /* 0x000fec0003800000 */
[----:B------:R-:W-:Y:S01]  /*0f80*/  SHF.R.S32.HI R0, RZ, 0x1f, R3 ;  /* 0x0000001fff007819 */ /* 0x000fe20000011403 */
[----:B------:R-:W-:Y:S01]  /*0f90*/  UIADD3 UR8, UR38, 0x2000, URZ ;  /* 0x0000200026087890 */ /* 0x000fe2000fffe03f */
[----:B------:R-:W-:Y:S01]  /*0fa0*/  VIADD R6, R6, 0x3f ;  /* 0x0000003f06067836 */ /* 0x000fe20000000000 */
[----:B------:R-:W-:Y:S01]  /*0fb0*/  USHF.R.U32.HI UR57, URZ, 0x4, UR38 ;  /* 0x000000043f397899 */ /* 0x000fe20008011626 */
[CC--:B---3--:R-:W-:Y:S01]  /*0fc0*/  LEA.HI R2, R0.reuse, R3.reuse, RZ, 0x2 ;  /* 0x0000000300027211 */ /* 0x0c8fe200078f10ff */
[----:B------:R-:W-:Y:S01]  /*0fd0*/  USHF.R.U32.HI UR55, URZ, 0x4, UR8 ;  /* 0x000000043f377899 */ /* 0x000fe20008011608 */
[----:B------:R-:W-:Y:S01]  /*0fe0*/  LEA.HI R5, R0, R3, RZ, 0x5 ;  /* 0x0000000300057211 */ /* 0x000fe200078f28ff */
[----:B-1----:R-:W-:Y:S01]  /*0ff0*/  ULOP3.LUT UR48, UR58, 0x1, URZ, 0xc0, !UPT ;  /* 0x000000013a307892 */ /* 0x002fe2000f8ec03f */
[----:B------:R-:W-:Y:S01]  /*1000*/  LOP3.LUT R4, R2, 0x7ffffffc, RZ, 0xc0, !PT ;  /* 0x7ffffffc02047812 */ /* 0x000fe200078ec0ff */
[----:B------:R-:W-:Y:S01]  /*1010*/  USHF.L.U32 UR39, UR39, 0x7, URZ ;  /* 0x0000000727277899 */ /* 0x000fe2000800063f */
[--C-:B------:R-:W-:Y:S01]  /*1020*/  SHF.R.S32.HI R0, RZ, 0x2, R2.reuse ;  /* 0x00000002ff007819 */ /* 0x100fe20000011402 */
[----:B------:R-:W-:Y:S01]  /*1030*/  ULOP3.LUT UR57, UR57, 0x3fff, URZ, 0xc0, !UPT ;  /* 0x00003fff39397892 */ /* 0x000fe2000f8ec03f */
[----:B------:R-:W-:Y:S01]  /*1040*/  IADD3 R4, R3, -R4, RZ ;  /* 0x8000000403047210 */ /* 0x000fe20007ffe0ff */
[----:B------:R-:W-:Y:S01]  /*1050*/  ULOP3.LUT UR55, UR55, 0x3fff, URZ, 0xc0, !UPT ;  /* 0x00003fff37377892 */ /* 0x000fe2000f8ec03f */
[----:B------:R-:W-:Y:S01]  /*1060*/  SHF.R.S32.HI R3, RZ, 0x1f, R2 ;  /* 0x0000001fff037819 */ /* 0x000fe20000011402 */
[----:B------:R-:W-:Y:S01]  /*1070*/  ULOP3.LUT UR7, UR39, 0x100, URZ, 0x3c, !UPT ;  /* 0x0000010027077892 */ /* 0x000fe2000f8e3c3f */
[----:B------:R-:W-:Y:S01]  /*1080*/  SHF.R.S32.HI R2, RZ, 0x5, R5 ;  /* 0x00000005ff027819 */ /* 0x000fe20000011405 */
[----:B------:R-:W-:Y:S01]  /*1090*/  IMAD.SHL.U32 R107, R4, 0x2, RZ ;  /* 0x00000002046b7824 */ /* 0x000fe200078e00ff */
[----:B------:R-:W-:Y:S01]  /*10a0*/  LEA.HI R3, R3, R0, RZ, 0x3 ;  /* 0x0000000003037211 */ /* 0x000fe200078f18ff */
[----:B------:R-:W-:Y:S01]  /*10b0*/  ULOP3.LUT UR20, UR57, 0x10000, URZ, 0xfc, !UPT ;  /* 0x0001000039147892 */ /* 0x000fe2000f8efc3f */
[----:B------:R-:W-:Y:S01]  /*10c0*/  SHF.R.S32.HI R5, RZ, 0x1f, R6 ;  /* 0x0000001fff057819 */ /* 0x000fe20000011406 */
[C---:B------:R-:W-:Y:S01]  /*10d0*/  IMAD R4, R2.reuse, 0x400, R107 ;  /* 0x0000040002047824 */ /* 0x040fe200078e026b */
[----:B------:R-:W-:Y:S01]  /*10e0*/  LOP3.LUT R3, R3, 0xfffffff8, RZ, 0xc0, !PT ;  /* 0xfffffff803037812 */ /* 0x000fe200078ec0ff */
[----:B------:R-:W-:Y:S01]  /*10f0*/  ULOP3.LUT UR52, UR55, 0x80000, URZ, 0xfc, !UPT ;  /* 0x0008000037347892 */ /* 0x000fe2000f8efc3f */
[----:B------:R-:W-:Y:S01]  /*1100*/  LEA.HI R5, R5, R6, RZ, 0x6 ;  /* 0x0000000605057211 */ /* 0x000fe200078f30ff */
[--C-:B------:R-:W-:Y:S01]  /*1110*/  IMAD R108, R2, -0x300, R4.reuse ;  /* 0xfffffd00026c7824 */ /* 0x100fe200078e0204 */
[----:B------:R-:W-:Y:S01]  /*1120*/  UIADD3 UR10, UR57, UR7, URZ ;  /* 0x00000007390a7290 */ /* 0x000fe2000fffe03f */
[----:B------:R-:W-:Y:S01]  /*1130*/  IMAD.IADD R3, R0, 0x1, -R3 ;  /* 0x0000000100037824 */ /* 0x000fe200078e0a03 */
[----:B------:R-:W-:Y:S01]  /*1140*/  UIADD3 UR20, UR39, UR20, URZ ;  /* 0x0000001427147290 */ /* 0x000fe2000fffe03f */
[----:B------:R-:W-:Y:S01]  /*1150*/  IMAD.U32 R109, RZ, RZ, UR48 ;  /* 0x00000030ff6d7e24 */ /* 0x000fe2000f8e00ff */
[----:B------:R-:W-:Y:S01]  /*1160*/  ULEA UR6, UR48, UR52, 0x9 ;  /* 0x0000003430067291 */ /* 0x000fe2000f8e483f */
[C---:B------:R-:W-:Y:S01]  /*1170*/  IMAD R4, R3.reuse, 0x8, R4 ;  /* 0x0000000803047824 */ /* 0x040fe200078e0204 */
[----:B------:R-:W-:Y:S01]  /*1180*/  LEA R108, R3, R108, 0x4 ;  /* 0x0000006c036c7211 */ /* 0x000fe200078e20ff */
[----:B------:R-:W-:Y:S01]  /*1190*/  IMAD.MOV.U32 R106, RZ, RZ, 0x1 ;  /* 0x00000001ff6a7424 */ /* 0x000fe200078e00ff */
[----:B------:R-:W-:Y:S01]  /*11a0*/  SHF.R.S32.HI R111, RZ, 0x6, R5 ;  /* 0x00000006ff6f7819 */ /* 0x000fe20000011405 */
[----:B------:R-:W-:Y:S01]  /*11b0*/  IMAD.MOV.U32 R110, RZ, RZ, RZ ;  /* 0x000000ffff6e7224 */ /* 0x000fe200078e00ff */
[----:B------:R-:W-:Y:S01]  /*11c0*/  LEA R4, R4, UR8, 0x1 ;  /* 0x0000000804047c11 */ /* 0x000fe2000f8e08ff */
[----:B------:R-:W-:Y:S01]  /*11d0*/  IMAD.MOV.U32 R112, RZ, RZ, RZ ;  /* 0x000000ffff707224 */ /* 0x000fe200078e00ff */
[----:B------:R-:W-:Y:S01]  /*11e0*/  ULOP3.LUT UR56, UR37, 0x1, URZ, 0xc, !UPT ;  /* 0x0000000125387892 */ /* 0x000fe2000f8e0c3f */
[----:B------:R-:W-:Y:S01]  /*11f0*/  IMAD.MOV.U32 R92, RZ, RZ, RZ ;  /* 0x000000ffff5c7224 */ /* 0x000fe200078e00ff */
[----:B------:R-:W-:Y:S01]  /*1200*/  ULOP3.LUT UR54, UR5, 0x2, URZ, 0xfc, !UPT ;  /* 0x0000000205367892 */ /* 0x000fe2000f8efc3f */
[----:B------:R-:W-:Y:S01]  /*1210*/  IMAD R109, R109, 0x2000, R4 ;  /* 0x000020006d6d7824 */ /* 0x000fe200078e0204 */
[----:B------:R-:W-:Y:S01]  /*1220*/  UMOV UR53, URZ ;  /* 0x0000003f00357c82 */ /* 0x000fe20008000000 */
[----:B------:R-:W-:Y:S01]  /*1230*/  UMOV UR36, URZ ;  /* 0x0000003f00247c82 */ /* 0x000fe20008000000 */
[----:B------:R-:W-:Y:S01]  /*1240*/  UMOV UR31, URZ ;  /* 0x0000003f001f7c82 */ /* 0x000fe20008000000 */
[----:B------:R-:W-:Y:S01]  /*1250*/  ULDC.64 UR60, c[0x0][0x208] ;  /* 0x00008200003c7ab9 */ /* 0x000fe20000000a00 */
[----:B------:R-:W-:Y:S01]  /*1260*/  ULDC UR51, c[0x0][0xa04] ;  /* 0x0002810000337ab9 */ /* 0x000fe20000000800 */
[----:B------:R-:W-:Y:S01]  /*1270*/  ULDC UR50, c[0x0][0xa00] ;  /* 0x0002800000327ab9 */ /* 0x000fe20000000800 */
[----:B------:R-:W-:-:S02]  /*1280*/  UIADD3 UR14, UR10, 0x40, URZ ;  /* 0x000000400a0e7890 */ /* 0x000fc4000fffe03f */
[----:B------:R-:W-:Y:S02]  /*1290*/  UIADD3 UR18, UR10, 0x60, URZ ;  /* 0x000000600a127890 */ /* 0x000fe4000fffe03f */
[----:B------:R-:W-:Y:S02]  /*12a0*/  UIADD3 UR24, UR20, 0x80, URZ ;  /* 0x0000008014187890 */ /* 0x000fe4000fffe03f */
[----:B------:R-:W-:Y:S02]  /*12b0*/  UIADD3 UR28, UR6, 0x10, URZ ;  /* 0x00000010061c7890 */ /* 0x000fe4000fffe03f */
[----:B------:R-:W-:Y:S02]  /*12c0*/  UIADD3 UR32, UR6, 0x20, URZ ;  /* 0x0000002006207890 */ /* 0x000fe4000fffe03f */
[----:B------:R-:W-:Y:S01]  /*12d0*/  UIADD3 UR40, UR6, 0x30, URZ ;  /* 0x0000003006287890 */ /* 0x000fe2000fffe03f */
[----:B------:R-:W-:Y:S01]  /*12e0*/  UMOV UR11, 0xc0000010 ;  /* 0xc0000010000b7882 */ /* 0x000fe20000000000 */
[----:B------:R-:W-:Y:S01]  /*12f0*/  UMOV UR21, 0xc0000010 ;  /* 0xc000001000157882 */ /* 0x000fe20000000000 */
[----:B------:R-:W-:Y:S01]  /*1300*/  UMOV UR15, 0xc0000010 ;  /* 0xc0000010000f7882 */ /* 0x000fe20000000000 */
[----:B------:R-:W-:Y:S01]  /*1310*/  UMOV UR19, 0xc0000010 ;  /* 0xc000001000137882 */ /* 0x000fe20000000000 */
[----:B------:R-:W-:Y:S01]  /*1320*/  UMOV UR25, 0xc0000010 ;  /* 0xc000001000197882 */ /* 0x000fe20000000000 */
[----:B------:R-:W-:Y:S01]  /*1330*/  UMOV UR29, 0x40 ;  /* 0x00000040001d7882 */ /* 0x000fe20000000000 */
[----:B------:R-:W-:Y:S01]  /*1340*/  UMOV UR33, 0x40 ;  /* 0x0000004000217882 */ /* 0x000fe20000000000 */
[----:B------:R-:W-:-:S05]  /*1350*/  UMOV UR41, 0x40 ;  /* 0x0000004000297882 */ /* 0x000fca0000000000 */
.L_x_40:
[----:B------:R-:W-:Y:S05]  /*1360*/  @!P3 BRA `(.L_x_19) ;  /* 0x000000000004b947 */ /* 0x000fea0003800000 */
[----:B------:R-:W-:Y:S01]  /*1370*/  BPT.TRAP 0x1 ;  /* 0x000000040000795c */ /* 0x000fe20000300000 */
.L_x_19:
[----:B------:R-:W-:Y:S01]  /*1380*/  ULEA UR8, UR31, UR38, 0x3 ;  /* 0x000000261f087291 */ /* 0x000fe2000f8e183f */
[----:B------:R-:W-:-:S08]  /*1390*/  SHF.L.U32 R0, R112, 0x1f, RZ ;  /* 0x0000001f70007819 */ /* 0x000fd000000006ff */
[----:B------:R-:W1:Y:S02]  /*13a0*/  SYNCS.PHASECHK.TRANS64.TRYWAIT P0, [UR8+0xa400], R0 ;  /* 0x00a40000ff0075a7 */ /* 0x000e640008000148 */
[----:B-1----:R-:W-:Y:S05]  /*13b0*/  @!P0 BRA `(.L_x_20) ;  /* 0x0000005800c88947 */ /* 0x002fea0003800000 */
.L_x_125:
[----:B------:R-:W-:Y:S01]  /*13c0*/  UIADD3 UR8, UR38, 0x6000, URZ ;  /* 0x0000600026087890 */ /* 0x000fe2000fffe03f */
[----:B------:R-:W-:Y:S01]  /*13d0*/  WARPGROUP.ARRIVE ;  /* 0x00000000000079c5 */ /* 0x000fe20000000000 */
[----:B------:R-:W-:Y:S01]  /*13e0*/  UMOV UR23, 0xc0000010 ;  /* 0xc000001000177882 */ /* 0x000fe20000000000 */
[----:B------:R-:W-:Y:S02]  /*13f0*/  UIADD3 UR59, UR31, 0x1, URZ ;  /* 0x000000011f3b7890 */ /* 0x000fe4000fffe03f */
[----:B------:R-:W-:Y:S02]  /*1400*/  USHF.R.U32.HI UR8, URZ, 0x4, UR8 ;  /* 0x000000043f087899 */ /* 0x000fe40008011608 */
[----:B------:R-:W-:Y:S02]  /*1410*/  UISETP.NE.AND UP0, UPT, UR59, 0x4, UPT ;  /* 0x000000043b00788c */ /* 0x000fe4000bf05270 */
[----:B------:R-:W-:Y:S02]  /*1420*/  ULOP3.LUT UR30, UR8, 0x3fff, URZ, 0xc0, !UPT ;  /* 0x00003fff081e7892 */ /* 0x000fe4000f8ec03f */
[----:B------:R-:W-:-:S02]  /*1430*/  USEL UR8, URZ, 0x1, UP0 ;  /* 0x000000013f087887 */ /* 0x000fc40008000000 */
[----:B------:R-:W-:-:S04]  /*1440*/  ULOP3.LUT UR16, UR30, 0x10000, URZ, 0xfc, !UPT ;  /* 0x000100001e107892 */ /* 0x000fc8000f8efc3f */
[----:B------:R-:W-:Y:S01]  /*1450*/  ULEA UR22, UR31, UR16, 0x7 ;  /* 0x000000101f167291 */ /* 0x000fe2000f8e383f */
[----:B------:R-:W-:-:S08]  /*1460*/  LOP3.LUT R112, R112, UR8, RZ, 0x3c, !PT ;  /* 0x0000000870707c12 */ /* 0x000fd0000f8e3cff */
[----:B------:R-:W-:Y:S03]  /*1470*/  HGMMA.64x64x16.F32 R52, gdesc[UR20], RZ, !UPT, gsb0 ;  /* 0x00e00000143479f0 */ /* 0x000fe6000c0008ff */
[----:B------:R-:W-:Y:S02]  /*1480*/  WARPGROUP.DEPBAR.LE gsb0, 0x0 ;  /* 0x00008000000079c5 */ /* 0x000fe40000010000 */
[----:B------:R-:W-:Y:S05]  /*1490*/  @!P3 BRA `(.L_x_21) ;  /* 0x000000000004b947 */ /* 0x000fea0003800000 */
[----:B------:R-:W-:Y:S01]  /*14a0*/  BPT.TRAP 0x1 ;  /* 0x000000040000795c */ /* 0x000fe20000300000 */
.L_x_21:
[----:B------:R-:W-:Y:S01]  /*14b0*/  USEL UR59, UR59, URZ, UP0 ;  /* 0x0000003f3b3b7287 */ /* 0x000fe20008000000 */
[----:B-1----:R-:W-:Y:S01]  /*14c0*/  SHF.L.U32 R0, R112, 0x1f, RZ ;  /* 0x0000001f70007819 */ /* 0x002fe200000006ff */
[----:B------:R-:W1:Y:S01]  /*14d0*/  MUFU.RCP64H R3, 2.3591403961181640625 ;  /* 0x4002df8500037908 */ /* 0x000e620000001800 */
[----:B------:R-:W-:Y:S01]  /*14e0*/  IMAD.MOV.U32 R4, RZ, RZ, 0x458a2bb4 ;  /* 0x458a2bb4ff047424 */ /* 0x000fe200078e00ff */
[----:B------:R-:W-:Y:S01]  /*14f0*/  ULEA UR8, UR59, UR38, 0x3 ;  /* 0x000000263b087291 */ /* 0x000fe2000f8e183f */
[----:B------:R-:W-:Y:S01]  /*1500*/  MOV R5, 0x4002df85 ;  /* 0x4002df8500057802 */ /* 0x000fe20000000f00 */
[----:B------:R-:W-:-:S07]  /*1510*/  IMAD.MOV.U32 R2, RZ, RZ, RZ ;  /* 0x000000ffff027224 */ /* 0x000fce00078e00ff */
[----:B------:R-:W2:Y:S01]  /*1520*/  SYNCS.PHASECHK.TRANS64.TRYWAIT P0, [UR8+0xa400], R0 ;  /* 0x00a40000ff0075a7 */ /* 0x000ea20008000148 */
[----:B-1----:R-:W-:-:S08]  /*1530*/  DFMA R4, R2, -R4, 1 ;  /* 0x3ff000000204742b */ /* 0x002fd00000000804 */
[----:B------:R-:W-:-:S08]  /*1540*/  DFMA R4, R4, R4, R4 ;  /* 0x000000040404722b */ /* 0x000fd00000000004 */
[----:B------:R-:W-:Y:S01]  /*1550*/  DFMA R4, R2, R4, R2 ;  /* 0x000000040204722b */ /* 0x000fe20000000002 */
[----:B--2---:R-:W-:Y:S10]  /*1560*/  @!P0 BRA `(.L_x_22) ;  /* 0x0000005800748947 */ /* 0x004ff40003800000 */
.L_x_126:
[----:B------:R-:W-:Y:S01]  /*1570*/  UMOV UR12, 0x2c515da4 ;  /* 0x2c515da4000c7882 */ /* 0x000fe20000000000 */
[----:B------:R-:W-:Y:S01]  /*1580*/  UMOV UR13, 0x3fd6fc2a ;  /* 0x3fd6fc2a000d7882 */ /* 0x000fe20000000000 */
[----:B------:R-:W-:Y:S01]  /*1590*/  IMAD.MOV.U32 R8, RZ, RZ, -0x748574fc ;  /* 0x8b7a8b04ff087424 */ /* 0x000fe200078e00ff */
[C---:B-1----:R-:W-:Y:S01]  /*15a0*/  DMUL R2, R4.reuse, UR12 ;  /* 0x0000000c04027c28 */ /* 0x042fe20008000000 */
[----:B------:R-:W-:Y:S01]  /*15b0*/  IMAD.MOV.U32 R9, RZ, RZ, 0x3ed0ee25 ;  /* 0x3ed0ee25ff097424 */ /* 0x000fe200078e00ff */
[----:B------:R-:W-:Y:S01]  /*15c0*/  UMOV UR8, 0x3ae80f1e ;  /* 0x3ae80f1e00087882 */ /* 0x000fe20000000000 */
[----:B------:R-:W-:Y:S01]  /*15d0*/  UMOV UR9, 0x3eb1380b ;  /* 0x3eb1380b00097882 */ /* 0x000fe20000000000 */
[----:B------:R-:W-:Y:S01]  /*15e0*/  IMAD.MOV.U32 R16, RZ, RZ, -0x105c611 ;  /* 0xfefa39efff107424 */ /* 0x000fe200078e00ff */
[----:B------:R-:W-:Y:S01]  /*15f0*/  ULEA UR26, UR59, UR16, 0x7 ;  /* 0x000000103b1a7291 */ /* 0x000fe2000f8e383f */
[----:B------:R-:W-:Y:S01]  /*1600*/  IMAD.MOV.U32 R17, RZ, RZ, 0x3fe62e42 ;  /* 0x3fe62e42ff117424 */ /* 0x000fe200078e00ff */
[----:B------:R-:W-:Y:S01]  /*1610*/  UMOV UR27, 0xc0000010 ;  /* 0xc0000010001b7882 */ /* 0x000fe20000000000 */
[----:B------:R-:W-:Y:S01]  /*1620*/  DFMA R2, R4, UR12, R2 ;  /* 0x0000000c04027c2b */ /* 0x000fe20008000002 */
[----:B------:R-:W-:Y:S01]  /*1630*/  IMAD.U32 R0, RZ, RZ, UR31 ;  /* 0x0000001fff007e24 */ /* 0x000fe2000f8e00ff */
[----:B------:R-:W-:Y:S03]  /*1640*/  STL.128 [R1], RZ ;  /* 0x000000ff01007387 */ /* 0x000fe60000100c00 */
[----:B------:R-:W-:Y:S01]  /*1650*/  IMAD R0, R0, 0x40, R107 ;  /* 0x0000004000007824 */ /* 0x000fe200078e026b */
[----:B------:R-:W-:Y:S02]  /*1660*/  STL.128 [R1+0x20], RZ ;  /* 0x000020ff01007387 */ /* 0x000fe40000100c00 */
[----:B------:R-:W-:-:S02]  /*1670*/  DMUL R6, R2, R2 ;  /* 0x0000000202067228 */ /* 0x000fc40000000000 */
[----:B------:R-:W-:Y:S01]  /*1680*/  DADD R10, -R2, UR12 ;  /* 0x0000000c020a7e29 */ /* 0x000fe20008000100 */
[----:B------:R-:W-:Y:S01]  /*1690*/  LEA R114, R0, UR38, 0x2 ;  /* 0x0000002600727c11 */ /* 0x000fe2000f8e10ff */
[----:B------:R-:W-:Y:S01]  /*16a0*/  DFMA R12, R16, 1, R2 ;  /* 0x3ff00000100c782b */ /* 0x000fe20000000002 */
[----:B------:R-:W-:Y:S01]  /*16b0*/  IMAD.U32 R0, RZ, RZ, UR59 ;  /* 0x0000003bff007e24 */ /* 0x000fe2000f8e00ff */
[----:B------:R-:W-:Y:S02]  /*16c0*/  STL.128 [R1+0x40], RZ ;  /* 0x000040ff01007387 */ /* 0x000fe40000100c00 */
[----:B------:R-:W-:Y:S01]  /*16d0*/  DFMA R8, R6, UR8, R8 ;  /* 0x0000000806087c2b */ /* 0x000fe20008000008 */
[----:B------:R-:W-:Y:S01]  /*16e0*/  UMOV UR8, 0x9f02676f ;  /* 0x9f02676f00087882 */ /* 0x000fe20000000000 */
[----:B------:R-:W-:Y:S01]  /*16f0*/  UMOV UR9, 0x3ef3b266 ;  /* 0x3ef3b26600097882 */ /* 0x000fe20000000000 */
[----:B------:R-:W-:Y:S01]  /*1700*/  DADD R10, R10, R10 ;  /* 0x000000000a0a7229 */ /* 0x000fe2000000000a */
[----:B------:R-:W-:Y:S01]  /*1710*/  LDS.64 R20, [R114+0xa020] ;  /* 0x00a0200072147984 */ /* 0x000fe20000000a00 */
[----:B------:R-:W-:Y:S01]  /*1720*/  DFMA R16, R16, -1, R12 ;  /* 0xbff000001010782b */ /* 0x000fe2000000000c */
[----:B------:R-:W-:-:S02]  /*1730*/  IMAD R0, R0, 0x40, R107 ;  /* 0x0000004000007824 */ /* 0x000fc400078e026b */
[----:B------:R-:W-:Y:S01]  /*1740*/  DFMA R8, R6, R8, UR8 ;  /* 0x0000000806087e2b */ /* 0x000fe20008000008 */
[----:B------:R-:W-:Y:S01]  /*1750*/  UMOV UR8, 0xa9ab0956 ;  /* 0xa9ab095600087882 */ /* 0x000fe20000000000 */
[----:B------:R-:W-:Y:S01]  /*1760*/  UMOV UR9, 0x3f1745cb ;  /* 0x3f1745cb00097882 */ /* 0x000fe20000000000 */
[C---:B------:R-:W-:Y:S01]  /*1770*/  DFMA R10, -R2.reuse, UR12, R10 ;  /* 0x0000000c020a7c2b */ /* 0x040fe2000800010a */
[----:B------:R-:W-:Y:S01]  /*1780*/  LDS.64 R100, [R114+0xa060] ;  /* 0x00a0600072647984 */ /* 0x000fe20000000a00 */
[----:B------:R-:W-:-:S03]  /*1790*/  DADD R16, -R2, R16 ;  /* 0x0000000002107229 */ /* 0x000fc60000000110 */
[----:B------:R-:W-:Y:S01]  /*17a0*/  DFMA R8, R6, R8, UR8 ;  /* 0x0000000806087e2b */ /* 0x000fe20008000008 */
[----:B------:R-:W-:Y:S01]  /*17b0*/  UMOV UR8, 0x2d1b5154 ;  /* 0x2d1b515400087882 */ /* 0x000fe20000000000 */
[----:B------:R-:W-:Y:S01]  /*17c0*/  UMOV UR9, 0x3f3c71c7 ;  /* 0x3f3c71c700097882 */ /* 0x000fe20000000000 */
[----:B------:R-:W-:Y:S01]  /*17d0*/  DMUL R10, R4, R10 ;  /* 0x0000000a040a7228 */ /* 0x000fe20000000000 */
[----:B------:R-:W-:Y:S04]  /*17e0*/  STL.128 [R1+0x10], RZ ;  /* 0x000010ff01007387 */ /* 0x000fe80000100c00 */
[C---:B------:R-:W-:Y:S01]  /*17f0*/  DFMA R8, R6.reuse, R8, UR8 ;  /* 0x0000000806087e2b */ /* 0x040fe20008000008 */
[----:B------:R-:W-:Y:S01]  /*1800*/  UMOV UR8, 0x923be72d ;  /* 0x923be72d00087882 */ /* 0x000fe20000000000 */
[----:B------:R-:W-:Y:S01]  /*1810*/  UMOV UR9, 0x3f624924 ;  /* 0x3f62492400097882 */ /* 0x000fe20000000000 */
[----:B------:R-:W-:Y:S04]  /*1820*/  LDS.64 R4, [R114+0xa0a0] ;  /* 0x00a0a00072047984 */ /* 0x000fe80000000a00 */
[----:B------:R-:W-:Y:S01]  /*1830*/  STL.128 [R1+0x60], RZ ;  /* 0x000060ff01007387 */ /* 0x000fe20000100c00 */
[C---:B------:R-:W-:Y:S01]  /*1840*/  DFMA R8, R6.reuse, R8, UR8 ;  /* 0x0000000806087e2b */ /* 0x040fe20008000008 */
[----:B------:R-:W-:Y:S01]  /*1850*/  UMOV UR8, 0x9999a3c4 ;  /* 0x9999a3c400087882 */ /* 0x000fe20000000000 */
[----:B------:R-:W-:Y:S01]  /*1860*/  UMOV UR9, 0x3f899999 ;  /* 0x3f89999900097882 */ /* 0x000fe20000000000 */
[----:B------:R-:W-:Y:S04]  /*1870*/  STL.128 [R1+0x50], RZ ;  /* 0x000050ff01007387 */ /* 0x000fe80000100c00 */
[----:B------:R-:W-:Y:S01]  /*1880*/  STL.128 [R1+0x70], RZ ;  /* 0x000070ff01007387 */ /* 0x000fe20000100c00 */
[C---:B------:R-:W-:Y:S01]  /*1890*/  DFMA R8, R6.reuse, R8, UR8 ;  /* 0x0000000806087e2b */ /* 0x040fe20008000008 */
[----:B------:R-:W-:Y:S01]  /*18a0*/  UMOV UR8, 0x55555554 ;  /* 0x5555555400087882 */ /* 0x000fe20000000000 */
[----:B------:R-:W-:Y:S01]  /*18b0*/  UMOV UR9, 0x3fb55555 ;  /* 0x3fb5555500097882 */ /* 0x000fe20000000000 */
[----:B------:R-:W-:Y:S05]  /*18c0*/  STL.128 [R1+0x30], RZ ;  /* 0x000030ff01007387 */ /* 0x000fea0000100c00 */
[----:B------:R-:W-:Y:S01]  /*18d0*/  DFMA R8, R6, R8, UR8 ;  /* 0x0000000806087e2b */ /* 0x000fe20008000008 */
[----:B------:R-:W-:Y:S01]  /*18e0*/  UMOV UR8, 0xffda0d24 ;  /* 0xffda0d2400087882 */ /* 0x000fe20000000000 */
[----:B------:R-:W-:-:S06]  /*18f0*/  UMOV UR9, 0x3c7777d0 ;  /* 0x3c7777d000097882 */ /* 0x000fcc0000000000 */
[----:B------:R-:W-:Y:S01]  /*1900*/  DMUL R8, R6, R8 ;  /* 0x0000000806087228 */ /* 0x000fe20000000000 */
[----:B------:R-:W-:Y:S07]  /*1910*/  LDS.64 R6, [R114+0xa040] ;  /* 0x00a0400072067984 */ /* 0x000fee0000000a00 */
[----:B------:R-:W-:Y:S01]  /*1920*/  DFMA R8, R2, R8, R10 ;  /* 0x000000080208722b */ /* 0x000fe2000000000a */
[----:B------:R-:W-:Y:S01]  /*1930*/  MOV R2, 0x3b39803f ;  /* 0x3b39803f00027802 */ /* 0x000fe20000000f00 */
[----:B------:R-:W-:Y:S01]  /*1940*/  IMAD.MOV.U32 R3, RZ, RZ, 0x3c7abc9e ;  /* 0x3c7abc9eff037424 */ /* 0x000fe200078e00ff */
[----:B------:R-:W-:-:S05]  /*1950*/  LEA R10, R0, UR38, 0x2 ;  /* 0x00000026000a7c11 */ /* 0x000fca000f8e10ff */
[----:B------:R-:W-:Y:S01]  /*1960*/  DADD R8, R8, -R16 ;  /* 0x0000000008087229 */ /* 0x000fe20000000810 */
[----:B------:R-:W1:Y:S07]  /*1970*/  LDS.64 R16, [R114+0xa000] ;  /* 0x00a0000072107984 */ /* 0x000e6e0000000a00 */
[----:B------:R-:W-:-:S08]  /*1980*/  DFMA R8, R2, 1, R8 ;  /* 0x3ff000000208782b */ /* 0x000fd00000000008 */
[----:B------:R-:W-:-:S08]  /*1990*/  DADD R8, R12, R8 ;  /* 0x000000000c087229 */ /* 0x000fd00000000008 */
[----:B------:R-:W-:Y:S01]  /*19a0*/  DMUL R2, R8, UR8 ;  /* 0x0000000808027c28 */ /* 0x000fe20008000000 */
[----:B------:R-:W-:Y:S01]  /*19b0*/  UMOV UR8, 0x652b82fe ;  /* 0x652b82fe00087882 */ /* 0x000fe20000000000 */
[----:B------:R-:W-:-:S06]  /*19c0*/  UMOV UR9, 0x3ff71547 ;  /* 0x3ff7154700097882 */ /* 0x000fcc0000000000 */
[----:B------:R-:W-:Y:S01]  /*19d0*/  DFMA R2, R8, UR8, R2 ;  /* 0x0000000808027c2b */ /* 0x000fe20008000002 */
[----:B------:R-:W-:-:S04]  /*19e0*/  USHF.L.U32 UR9, UR36, 0x1, URZ ;  /* 0x0000000124097899 */ /* 0x000fc8000800063f */
[----:B------:R-:W-:Y:S01]  /*19f0*/  UIADD3 UR8, UR37, UR9, URZ ;  /* 0x0000000925087290 */ /* 0x000fe2000fffe03f */
[----:B------:R2:W1:Y:S04]  /*1a00*/  F2F.F32.F64 R113, R2 ;  /* 0x0000000200717310 */ /* 0x0004680000301000 */
[----:B--2---:R-:W2:Y:S01]  /*1a10*/  LDS.64 R2, [R114+0xa080] ;  /* 0x00a0800072027984 */ /* 0x004ea20000000a00 */
[C---:B-1----:R-:W-:Y:S01]  /*1a20*/  FMUL R16, R113.reuse, R16 ;  /* 0x0000001071107220 */ /* 0x042fe20000400000 */
[C---:B------:R-:W-:Y:S01]  /*1a30*/  FMUL R17, R113.reuse, R17 ;  /* 0x0000001171117220 */ /* 0x040fe20000400000 */
[C---:B------:R-:W-:Y:S01]  /*1a40*/  FMUL R20, R113.reuse, R20 ;  /* 0x0000001471147220 */ /* 0x040fe20000400000 */
[----:B------:R-:W-:Y:S01]  /*1a50*/  FMUL R21, R113, R21 ;  /* 0x0000001571157220 */ /* 0x000fe20000400000 */
[--C-:B------:R-:W-:Y:S01]  /*1a60*/  FFMA R11, R52, UR51, -R16.reuse ;  /* 0x00000033340b7c23 */ /* 0x100fe20008000810 */
[--C-:B------:R-:W-:Y:S01]  /*1a70*/  FFMA R12, R53, UR51, -R17.reuse ;  /* 0x00000033350c7c23 */ /* 0x100fe20008000811 */
[--C-:B------:R-:W-:Y:S01]  /*1a80*/  FFMA R14, R55, UR51, -R17.reuse ;  /* 0x00000033370e7c23 */ /* 0x100fe20008000811 */
[--C-:B------:R-:W-:Y:S01]  /*1a90*/  FFMA R13, R54, UR51, -R16.reuse ;  /* 0x00000033360d7c23 */ /* 0x100fe20008000810 */
[----:B------:R-:W-:Y:S01]  /*1aa0*/  IMAD.MOV.U32 R18, RZ, RZ, R16 ;  /* 0x000000ffff127224 */ /* 0x000fe200078e0010 */
[----:B------:R-:W-:Y:S01]  /*1ab0*/  WARPGROUP.ARRIVE ;  /* 0x00000000000079c5 */ /* 0x000fe20000000000 */
[----:B------:R-:W-:Y:S01]  /*1ac0*/  FSETP.GEU.AND P5, PT, R12, -126, PT ;  /* 0xc2fc00000c00780b */ /* 0x000fe20003fae000 */
[----:B------:R-:W-:Y:S01]  /*1ad0*/  IMAD.MOV.U32 R19, RZ, RZ, R17 ;  /* 0x000000ffff137224 */ /* 0x000fe200078e0011 */
[----:B------:R-:W-:Y:S01]  /*1ae0*/  FSETP.GEU.AND P0, PT, R11, -126, PT ;  /* 0xc2fc00000b00780b */ /* 0x000fe20003f0e000 */
[--C-:B------:R-:W-:Y:S01]  /*1af0*/  FFMA R58, R58, UR51, -R20.reuse ;  /* 0x000000333a3a7c23 */ /* 0x100fe20008000814 */
[----:B------:R-:W-:Y:S01]  /*1b00*/  FSETP.GEU.AND P4, PT, R13, -126, PT ;  /* 0xc2fc00000d00780b */ /* 0x000fe20003f8e000 */
[----:B------:R-:W-:Y:S01]  /*1b10*/  HGMMA.64x64x16.F32 R24, gdesc[UR24], RZ, !UPT, gsb0 ;  /* 0x00e00000181879f0 */ /* 0x000fe2000c0008ff */
[----:B------:R1:W-:Y:S01]  /*1b20*/  STL.128 [R1], R16 ;  /* 0x0000001001007387 */ /* 0x0003e20000100c00 */
[----:B------:R-:W-:Y:S01]  /*1b30*/  FSETP.GEU.AND P6, PT, R14, -126, PT ;  /* 0xc2fc00000e00780b */ /* 0x000fe20003fce000 */
[--C-:B------:R-:W-:Y:S01]  /*1b40*/  FFMA R56, R56, UR51, -R20.reuse ;  /* 0x0000003338387c23 */ /* 0x100fe20008000814 */
[--C-:B------:R-:W-:Y:S01]  /*1b50*/  FFMA R57, R57, UR51, -R21.reuse ;  /* 0x0000003339397c23 */ /* 0x100fe20008000815 */
[----:B------:R-:W-:Y:S01]  /*1b60*/  FFMA R59, R59, UR51, -R21 ;  /* 0x000000333b3b7c23 */ /* 0x000fe20008000815 */
[----:B------:R-:W-:Y:S01]  /*1b70*/  IMAD.MOV.U32 R22, RZ, RZ, R20 ;  /* 0x000000ffff167224 */ /* 0x000fe200078e0014 */
[----:B------:R-:W-:Y:S01]  /*1b80*/  MOV R23, R21 ;  /* 0x0000001500177202 */ /* 0x000fe20000000f00 */
[----:B------:R-:W-:Y:S01]  /*1b90*/  @!P5 FMUL R12, R12, 0.5 ;  /* 0x3f0000000c0cd820 */ /* 0x000fe20000400000 */
[----:B------:R-:W-:Y:S01]  /*1ba0*/  FSETP.GEU.AND P2, PT, R56, -126, PT ;  /* 0xc2fc00003800780b */ /* 0x000fe20003f4e000 */
[----:B------:R-:W-:Y:S01]  /*1bb0*/  @!P0 FMUL R11, R11, 0.5 ;  /* 0x3f0000000b0b8820 */ /* 0x000fe20000400000 */
[----:B------:R-:W-:Y:S01]  /*1bc0*/  FSETP.GEU.AND P1, PT, R57, -126, PT ;  /* 0xc2fc00003900780b */ /* 0x000fe20003f2e000 */
[----:B------:R-:W-:Y:S01]  /*1bd0*/  @!P4 FMUL R13, R13, 0.5 ;  /* 0x3f0000000d0dc820 */ /* 0x000fe20000400000 */
[----:B------:R3:W-:Y:S01]  /*1be0*/  STL.128 [R1+0x10], R20 ;  /* 0x0000101401007387 */ /* 0x0007e20000100c00 */
[----:B------:R-:W4:Y:S01]  /*1bf0*/  MUFU.EX2 R12, R12 ;  /* 0x0000000c000c7308 */ /* 0x000f220000000800 */
[----:B------:R-:W-:Y:S01]  /*1c00*/  @!P6 FMUL R14, R14, 0.5 ;  /* 0x3f0000000e0ee820 */ /* 0x000fe20000400000 */
[C---:B------:R-:W-:Y:S01]  /*1c10*/  FMUL R100, R113.reuse, R100 ;  /* 0x0000006471647220 */ /* 0x040fe20000400000 */
[C---:B-1----:R-:W-:Y:S01]  /*1c20*/  FMUL R16, R113.reuse, R6 ;  /* 0x0000000671107220 */ /* 0x042fe20000400000 */
[C---:B------:R-:W-:Y:S01]  /*1c30*/  FMUL R17, R113.reuse, R7 ;  /* 0x0000000771117220 */ /* 0x040fe20000400000 */
[----:B------:R-:W-:Y:S01]  /*1c40*/  FMUL R101, R113, R101 ;  /* 0x0000006571657220 */ /* 0x000fe20000400000 */
[----:B------:R-:W-:Y:S01]  /*1c50*/  FFMA R64, R64, UR51, -R100 ;  /* 0x0000003340407c23 */ /* 0x000fe20008000864 */
[----:B------:R-:W-:Y:S01]  /*1c60*/  IMAD.MOV.U32 R18, RZ, RZ, R16 ;  /* 0x000000ffff127224 */ /* 0x000fe200078e0010 */
[----:B------:R-:W1:Y:S01]  /*1c70*/  MUFU.EX2 R11, R11 ;  /* 0x0000000b000b7308 */ /* 0x000e620000000800 */
[----:B------:R-:W-:-:S02]  /*1c80*/  IMAD.MOV.U32 R19, RZ, RZ, R17 ;  /* 0x000000ffff137224 */ /* 0x000fc400078e0011 */
[--C-:B------:R-:W-:Y:S01]  /*1c90*/  FFMA R61, R61, UR51, -R17.reuse ;  /* 0x000000333d3d7c23 */ /* 0x100fe20008000811 */
[----:B------:R-:W-:Y:S01]  /*1ca0*/  FFMA R63, R63, UR51, -R17 ;  /* 0x000000333f3f7c23 */ /* 0x000fe20008000811 */
[--C-:B------:R-:W-:Y:S01]  /*1cb0*/  FFMA R60, R60, UR51, -R16.reuse ;  /* 0x000000333c3c7c23 */ /* 0x100fe20008000810 */
[----:B------:R-:W-:Y:S01]  /*1cc0*/  FFMA R62, R62, UR51, -R16 ;  /* 0x000000333e3e7c23 */ /* 0x000fe20008000810 */
[----:B------:R2:W-:Y:S01]  /*1cd0*/  STL.128 [R1+0x20], R16 ;  /* 0x0000201001007387 */ /* 0x0005e20000100c00 */
[C---:B---3--:R-:W-:Y:S01]  /*1ce0*/  FMUL R20, R113.reuse, R4 ;  /* 0x0000000471147220 */ /* 0x048fe20000400000 */
[----:B------:R-:W-:Y:S01]  /*1cf0*/  MUFU.EX2 R13, R13 ;  /* 0x0000000d000d7308 */ /* 0x000fe20000000800 */
[----:B----4-:R-:W-:Y:S01]  /*1d00*/  @!P5 FMUL R12, R12, R12 ;  /* 0x0000000c0c0cd220 */ /* 0x010fe20000400000 */
[----:B------:R-:W-:Y:S01]  /*1d10*/  FSETP.GEU.AND P5, PT, R58, -126, PT ;  /* 0xc2fc00003a00780b */ /* 0x000fe20003fae000 */
[----:B------:R-:W-:Y:S01]  /*1d20*/  FMUL R21, R113, R5 ;  /* 0x0000000571157220 */ /* 0x000fe20000400000 */
[----:B------:R-:W-:Y:S01]  /*1d30*/  @!P2 FMUL R56, R56, 0.5 ;  /* 0x3f0000003838a820 */ /* 0x000fe20000400000 */
[----:B------:R-:W-:Y:S01]  /*1d40*/  @!P1 FMUL R57, R57, 0.5 ;  /* 0x3f00000039399820 */ /* 0x000fe20000400000 */
[----:B------:R-:W-:Y:S01]  /*1d50*/  FFMA R65, R65, UR51, -R101 ;  /* 0x0000003341417c23 */ /* 0x000fe20008000865 */
[----:B------:R-:W-:Y:S01]  /*1d60*/  IMAD.MOV.U32 R22, RZ, RZ, R20 ;  /* 0x000000ffff167224 */ /* 0x000fe200078e0014 */
[----:B------:R-:W3:Y:S01]  /*1d70*/  MUFU.EX2 R14, R14 ;  /* 0x0000000e000e7308 */ /* 0x000ee20000000800 */
[----:B-1----:R-:W-:Y:S01]  /*1d80*/  @!P0 FMUL R11, R11, R11 ;  /* 0x0000000b0b0b8220 */ /* 0x002fe20000400000 */
[----:B------:R-:W-:Y:S01]  /*1d90*/  FSETP.GEU.AND P0, PT, R59, -126, PT ;  /* 0xc2fc00003b00780b */ /* 0x000fe20003f0e000 */
[----:B------:R-:W-:Y:S01]  /*1da0*/  IMAD.MOV.U32 R23, RZ, RZ, R21 ;  /* 0x000000ffff177224 */ /* 0x000fe200078e0015 */
[----:B------:R-:W-:Y:S01]  /*1db0*/  UIADD3 UR26, UR38, 0xa4a0, URZ ;  /* 0x0000a4a0261a7890 */ /* 0x000fe2000fffe03f */
[----:B------:R-:W-:Y:S01]  /*1dc0*/  FMUL R0, R11, UR50 ;  /* 0x000000320b007c20 */ /* 0x000fe20008400000 */
[C---:B--2---:R-:W-:Y:S01]  /*1dd0*/  FMUL R17, R113.reuse, R3 ;  /* 0x0000000371117220 */ /* 0x044fe20000400000 */
[----:B------:R-:W-:Y:S01]  /*1de0*/  FMUL R16, R113, R2 ;  /* 0x0000000271107220 */ /* 0x000fe20000400000 */
[----:B------:R-:W-:Y:S01]  /*1df0*/  @!P5 FMUL R58, R58, 0.5 ;  /* 0x3f0000003a3ad820 */ /* 0x000fe20000400000 */
[----:B------:R-:W1:Y:S01]  /*1e00*/  MUFU.EX2 R56, R56 ;  /* 0x0000003800387308 */ /* 0x000e620000000800 */
[--C-:B------:R-:W-:Y:S01]  /*1e10*/  FFMA R69, R69, UR51, -R17.reuse ;  /* 0x0000003345457c23 */ /* 0x100fe20008000811 */
[--C-:B------:R-:W-:Y:S01]  /*1e20*/  IMAD.MOV.U32 R18, RZ, RZ, R16.reuse ;  /* 0x000000ffff127224 */ /* 0x100fe200078e0010 */
[----:B------:R-:W-:Y:S01]  /*1e30*/  MOV R19, R17 ;  /* 0x0000001100137202 */ /* 0x000fe20000000f00 */
[--C-:B------:R-:W-:Y:S01]  /*1e40*/  FFMA R68, R68, UR51, -R16.reuse ;  /* 0x0000003344447c23 */ /* 0x100fe20008000810 */
[----:B------:R-:W-:Y:S01]  /*1e50*/  FFMA R70, R70, UR51, -R16 ;  /* 0x0000003346467c23 */ /* 0x000fe20008000810 */
[----:B------:R-:W-:Y:S01]  /*1e60*/  FFMA R71, R71, UR51, -R17 ;  /* 0x0000003347477c23 */ /* 0x000fe20008000811 */
[----:B------:R-:W-:Y:S01]  /*1e70*/  @!P0 FMUL R59, R59, 0.5 ;  /* 0x3f0000003b3b8820 */ /* 0x000fe20000400000 */
[----:B------:R-:W-:Y:S01]  /*1e80*/  STL.128 [R1+0x40], R16 ;  /* 0x0000401001007387 */ /* 0x000fe20000100c00 */
[----:B------:R-:W2:Y:S01]  /*1e90*/  MUFU.EX2 R58, R58 ;  /* 0x0000003a003a7308 */ /* 0x000ea20000000800 */
[----:B---3--:R-:W-:Y:S01]  /*1ea0*/  @!P6 FMUL R14, R14, R14 ;  /* 0x0000000e0e0ee220 */ /* 0x008fe20000400000 */
[----:B------:R-:W-:Y:S01]  /*1eb0*/  @!P4 FMUL R13, R13, R13 ;  /* 0x0000000d0d0dc220 */ /* 0x000fe20000400000 */
[----:B------:R-:W-:Y:S01]  /*1ec0*/  FSETP.GEU.AND P6, PT, R60, -126, PT ;  /* 0xc2fc00003c00780b */ /* 0x000fe20003fce000 */
[----:B------:R-:W-:Y:S01]  /*1ed0*/  FMUL R2, R12, UR50 ;  /* 0x000000320c027c20 */ /* 0x000fe20008400000 */
[----:B------:R-:W-:Y:S01]  /*1ee0*/  FSETP.GEU.AND P4, PT, R61, -126, PT ;  /* 0xc2fc00003d00780b */ /* 0x000fe20003f8e000 */
[----:B------:R-:W-:Y:S01]  /*1ef0*/  ULEA UR8, UR8, UR26, 0x3 ;  /* 0x0000001a08087291 */ /* 0x000fe2000f8e183f */
[--C-:B------:R-:W-:Y:S01]  /*1f00*/  FFMA R72, R72, UR51, -R20.reuse ;  /* 0x0000003348487c23 */ /* 0x100fe20008000814 */
[----:B------:R-:W3:Y:S01]  /*1f10*/  MUFU.EX2 R57, R57 ;  /* 0x0000003900397308 */ /* 0x000ee20000000800 */
[----:B-1----:R-:W-:Y:S01]  /*1f20*/  @!P2 FMUL R56, R56, R56 ;  /* 0x000000383838a220 */ /* 0x002fe20000400000 */
[----:B------:R-:W-:Y:S01]  /*1f30*/  FSETP.GEU.AND P2, PT, R62, -126, PT ;  /* 0xc2fc00003e00780b */ /* 0x000fe20003f4e000 */
[----:B------:R-:W-:Y:S01]  /*1f40*/  FFMA R74, R74, UR51, -R20 ;  /* 0x000000334a4a7c23 */ /* 0x000fe20008000814 */
[----:B------:R-:W-:Y:S01]  /*1f50*/  STL.128 [R1+0x50], R20 ;  /* 0x0000501401007387 */ /* 0x000fe20000100c00 */
[----:B------:R-:W-:-:S02]  /*1f60*/  IMAD.MOV.U32 R102, RZ, RZ, R100 ;  /* 0x000000ffff667224 */ /* 0x000fc400078e0064 */
[----:B------:R-:W-:Y:S01]  /*1f70*/  FFMA R66, R66, UR51, -R100 ;  /* 0x0000003342427c23 */ /* 0x000fe20008000864 */
[--C-:B------:R-:W-:Y:S01]  /*1f80*/  IMAD.MOV.U32 R103, RZ, RZ, R101.reuse ;  /* 0x000000ffff677224 */ /* 0x100fe200078e0065 */
[----:B------:R-:W1:Y:S01]  /*1f90*/  MUFU.EX2 R59, R59 ;  /* 0x0000003b003b7308 */ /* 0x000e620000000800 */
[----:B--2---:R-:W-:Y:S01]  /*1fa0*/  @!P5 FMUL R58, R58, R58 ;  /* 0x0000003a3a3ad220 */ /* 0x004fe20000400000 */
[----:B------:R-:W-:Y:S01]  /*1fb0*/  FSETP.GEU.AND P5, PT, R64, -126, PT ;  /* 0xc2fc00004000780b */ /* 0x000fe20003fae000 */
[----:B------:R-:W-:Y:S01]  /*1fc0*/  @!P6 FMUL R60, R60, 0.5 ;  /* 0x3f0000003c3ce820 */ /* 0x000fe20000400000 */
[----:B------:R-:W-:Y:S02]  /*1fd0*/  WARPGROUP.DEPBAR.LE gsb0, 0x0 ;  /* 0x00008000000079c5 */ /* 0x000fe40000010000 */
[----:B------:R-:W2:Y:S01]  /*1fe0*/  LDS.64 R6, [R114+0xa0c0] ;  /* 0x00a0c00072067984 */ /* 0x000ea20000000a00 */
[----:B------:R-:W-:Y:S01]  /*1ff0*/  @!P4 FMUL R61, R61, 0.5 ;  /* 0x3f0000003d3dc820 */ /* 0x000fe20000400000 */
[----:B------:R-:W-:Y:S01]  /*2000*/  @!P2 FMUL R62, R62, 0.5 ;  /* 0x3f0000003e3ea820 */ /* 0x000fe20000400000 */
[----:B---3--:R-:W-:Y:S01]  /*2010*/  @!P1 FMUL R57, R57, R57 ;  /* 0x0000003939399220 */ /* 0x008fe20000400000 */
[----:B------:R-:W3:Y:S01]  /*2020*/  LDS.64 R8, [R114+0xa0e0] ;  /* 0x00a0e00072087984 */ /* 0x000ee20000000a00 */
[----:B------:R-:W-:Y:S01]  /*2030*/  FSETP.GEU.AND P1, PT, R63, -126, PT ;  /* 0xc2fc00003f00780b */ /* 0x000fe20003f2e000 */
[----:B------:R-:W4:Y:S01]  /*2040*/  MUFU.EX2 R60, R60 ;  /* 0x0000003c003c7308 */ /* 0x000f220000000800 */
[----:B------:R-:W-:Y:S01]  /*2050*/  FFMA R67, R67, UR51, -R101 ;  /* 0x0000003343437c23 */ /* 0x000fe20008000865 */
[----:B------:R-:W5:Y:S01]  /*2060*/  LDS.64 R104, [R10+0xa000] ;  /* 0x00a000000a687984 */ /* 0x000f620000000a00 */
[----:B------:R-:W-:Y:S01]  /*2070*/  @!P5 FMUL R64, R64, 0.5 ;  /* 0x3f0000004040d820 */ /* 0x000fe20000400000 */
[--C-:B------:R-:W-:Y:S01]  /*2080*/  FFMA R73, R73, UR51, -R21.reuse ;  /* 0x0000003349497c23 */ /* 0x100fe20008000815 */
[----:B-1----:R-:W-:Y:S01]  /*2090*/  @!P0 FMUL R59, R59, R59 ;  /* 0x0000003b3b3b8220 */ /* 0x002fe20000400000 */
[----:B------:R-:W-:Y:S01]  /*20a0*/  FSETP.GEU.AND P0, PT, R65, -126, PT ;  /* 0xc2fc00004100780b */ /* 0x000fe20003f0e000 */
[----:B------:R-:W-:Y:S01]  /*20b0*/  STL.128 [R1+0x30], R100 ;  /* 0x0000306401007387 */ /* 0x000fe20000100c00 */
[----:B------:R-:W1:Y:S01]  /*20c0*/  MUFU.EX2 R61, R61 ;  /* 0x0000003d003d7308 */ /* 0x000e620000000800 */
[----:B------:R-:W-:-:S02]  /*20d0*/  FFMA R75, R75, UR51, -R21 ;  /* 0x000000334b4b7c23 */ /* 0x000fc40008000815 */
[----:B------:R-:W-:Y:S01]  /*20e0*/  LDS.64 R100, [R10+0xa080] ;  /* 0x00a080000a647984 */ /* 0x000fe20000000a00 */
[----:B------:R-:W-:-:S04]  /*20f0*/  @!P1 FMUL R63, R63, 0.5 ;  /* 0x3f0000003f3f9820 */ /* 0x000fc80000400000 */
[----:B------:R-:W2:Y:S01]  /*2100*/  MUFU.EX2 R64, R64 ;  /* 0x0000004000407308 */ /* 0x000ea20000000800 */
[----:B----4-:R-:W-:Y:S01]  /*2110*/  @!P6 FMUL R60, R60, R60 ;  /* 0x0000003c3c3ce220 */ /* 0x010fe20000400000 */
[----:B------:R-:W-:Y:S01]  /*2120*/  FSETP.GEU.AND P6, PT, R66, -126, PT ;  /* 0xc2fc00004200780b */ /* 0x000fe20003fce000 */
[----:B------:R-:W-:-:S05]  /*2130*/  @!P0 FMUL R65, R65, 0.5 ;  /* 0x3f00000041418820 */ /* 0x000fca0000400000 */
[----:B------:R-:W4:Y:S01]  /*2140*/  MUFU.EX2 R62, R62 ;  /* 0x0000003e003e7308 */ /* 0x000f220000000800 */
[----:B-1----:R-:W-:Y:S01]  /*2150*/  @!P4 FMUL R61, R61, R61 ;  /* 0x0000003d3d3dc220 */ /* 0x002fe20000400000 */
[----:B------:R-:W-:-:S05]  /*2160*/  FSETP.GEU.AND P4, PT, R67, -126, PT ;  /* 0xc2fc00004300780b */ /* 0x000fca0003f8e000 */
[----:B------:R-:W-:Y:S01]  /*2170*/  @!P6 FMUL R66, R66, 0.5 ;  /* 0x3f0000004242e820 */ /* 0x000fe20000400000 */
[----:B------:R-:W1:Y:S01]  /*2180*/  MUFU.EX2 R63, R63 ;  /* 0x0000003f003f7308 */ /* 0x000e620000000800 */
[----:B--2---:R-:W-:Y:S01]  /*2190*/  @!P5 FMUL R64, R64, R64 ;  /* 0x000000404040d220 */ /* 0x004fe20000400000 */
[C---:B------:R-:W-:Y:S01]  /*21a0*/  FMUL R16, R113.reuse, R6 ;  /* 0x0000000671107220 */ /* 0x040fe20000400000 */
[C---:B------:R-:W-:Y:S01]  /*21b0*/  FMUL R17, R113.reuse, R7 ;  /* 0x0000000771117220 */ /* 0x040fe20000400000 */
[C---:B---3--:R-:W-:Y:S01]  /*21c0*/  FMUL R4, R113.reuse, R8 ;  /* 0x0000000871047220 */ /* 0x048fe20000400000 */
[----:B------:R-:W-:Y:S01]  /*21d0*/  FMUL R5, R113, R9 ;  /* 0x0000000971057220 */ /* 0x000fe20000400000 */
[----:B------:R-:W-:Y:S01]  /*21e0*/  IMAD.MOV.U32 R18, RZ, RZ, R16 ;  /* 0x000000ffff127224 */ /* 0x000fe200078e0010 */
[----:B------:R-:W2:Y:S01]  /*21f0*/  LDS.64 R8, [R10+0xa020] ;  /* 0x00a020000a087984 */ /* 0x000ea20000000a00 */
[----:B------:R-:W-:Y:S02]  /*2200*/  IMAD.MOV.U32 R19, RZ, RZ, R17 ;  /* 0x000000ffff137224 */ /* 0x000fe400078e0011 */
[----:B-----5:R-:W-:Y:S01]  /*2210*/  FADD R25, R25, -R105 ;  /* 0x8000006919197221 */ /* 0x020fe20000000000 */
[----:B------:R-:W-:Y:S01]  /*2220*/  FADD R3, R24, -R104 ;  /* 0x8000006818037221 */ /* 0x000fe20000000000 */
[--C-:B------:R-:W-:Y:S01]  /*2230*/  FFMA R76, R76, UR51, -R16.reuse ;  /* 0x000000334c4c7c23 */ /* 0x100fe20008000810 */
[----:B------:R-:W-:Y:S01]  /*2240*/  FFMA R78, R78, UR51, -R16 ;  /* 0x000000334e4e7c23 */ /* 0x000fe20008000810 */
[----:B------:R3:W-:Y:S01]  /*2250*/  STL.128 [R1+0x60], R16 ;  /* 0x0000601001007387 */ /* 0x0007e20000100c00 */
[--C-:B------:R-:W-:Y:S01]  /*2260*/  FFMA R77, R77, UR51, -R17.reuse ;  /* 0x000000334d4d7c23 */ /* 0x100fe20008000811 */
[----:B------:R-:W-:Y:S01]  /*2270*/  FFMA R79, R79, UR51, -R17 ;  /* 0x000000334f4f7c23 */ /* 0x000fe20008000811 */
[----:B------:R-:W-:Y:S01]  /*2280*/  FADD R27, R27, -R105 ;  /* 0x800000691b1b7221 */ /* 0x000fe20000000000 */
[----:B------:R-:W5:Y:S01]  /*2290*/  LDS.64 R18, [R10+0xa040] ;  /* 0x00a040000a127984 */ /* 0x000f620000000a00 */
[----:B------:R-:W-:Y:S01]  /*22a0*/  FMUL R3, R0, R3 ;  /* 0x0000000300037220 */ /* 0x000fe20000400000 */
[----:B------:R-:W-:Y:S01]  /*22b0*/  FMUL R0, R13, UR50 ;  /* 0x000000320d007c20 */ /* 0x000fe20008400000 */
[----:B------:R-:W-:-:S02]  /*22c0*/  IMAD.MOV.U32 R6, RZ, RZ, R4 ;  /* 0x000000ffff067224 */ /* 0x000fc400078e0004 */
[--C-:B------:R-:W-:Y:S01]  /*22d0*/  FFMA R80, R80, UR51, -R4.reuse ;  /* 0x0000003350507c23 */ /* 0x100fe20008000804 */
[--C-:B------:R-:W-:Y:S02]  /*22e0*/  IMAD.MOV.U32 R7, RZ, RZ, R5.reuse ;  /* 0x000000ffff077224 */ /* 0x100fe400078e0005 */
[--C-:B------:R-:W-:Y:S01]  /*22f0*/  FFMA R81, R81, UR51, -R5.reuse ;  /* 0x0000003351517c23 */ /* 0x100fe20008000805 */
[----:B------:R-:W-:Y:S01]  /*2300*/  FFMA R82, R82, UR51, -R4 ;  /* 0x0000003352527c23 */ /* 0x000fe20008000804 */
[----:B------:R-:W-:Y:S01]  /*2310*/  FFMA R83, R83, UR51, -R5 ;  /* 0x0000003353537c23 */ /* 0x000fe20008000805 */
[----:B------:R-:W2:Y:S01]  /*2320*/  MUFU.EX2 R65, R65 ;  /* 0x0000004100417308 */ /* 0x000ea20000000800 */
[----:B------:R2:W-:Y:S01]  /*2330*/  STL.128 [R1+0x70], R4 ;  /* 0x0000700401007387 */ /* 0x0005e20000100c00 */
[----:B----4-:R-:W-:Y:S01]  /*2340*/  @!P2 FMUL R62, R62, R62 ;  /* 0x0000003e3e3ea220 */ /* 0x010fe20000400000 */
[----:B---3--:R-:W-:Y:S01]  /*2350*/  FMUL R16, R2, R25 ;  /* 0x0000001902107220 */ /* 0x008fe20000400000 */
[----:B------:R-:W-:Y:S01]  /*2360*/  FMUL R2, R14, UR50 ;  /* 0x000000320e027c20 */ /* 0x000fe20008400000 */
[----:B------:R-:W-:Y:S01]  /*2370*/  FADD R17, R26, -R104 ;  /* 0x800000681a117221 */ /* 0x000fe20000000000 */
[----:B------:R-:W3:Y:S01]  /*2380*/  LDS.64 R24, [R10+0xa060] ;  /* 0x00a060000a187984 */ /* 0x000ee20000000a00 */
[----:B-1----:R-:W-:Y:S01]  /*2390*/  @!P1 FMUL R63, R63, R63 ;  /* 0x0000003f3f3f9220 */ /* 0x002fe20000400000 */
[----:B------:R-:W-:Y:S01]  /*23a0*/  FMUL R27, R2, R27 ;  /* 0x0000001b021b7220 */ /* 0x000fe20000400000 */
[----:B------:R-:W-:Y:S01]  /*23b0*/  FMUL R2, R0, R17 ;  /* 0x0000001100027220 */ /* 0x000fe20000400000 */
[----:B------:R-:W-:Y:S01]  /*23c0*/  F2FP.F16.F32.PACK_AB R0, R16, R3 ;  /* 0x000000031000723e */ /* 0x000fe200000000ff */
[----:B------:R-:W-:Y:S01]  /*23d0*/  FMUL R3, R56, UR50 ;  /* 0x0000003238037c20 */ /* 0x000fe20008400000 */
[----:B------:R-:W-:Y:S01]  /*23e0*/  FSETP.GEU.AND P2, PT, R68, -126, PT ;  /* 0xc2fc00004400780b */ /* 0x000fe20003f4e000 */
[----:B------:R-:W-:Y:S01]  /*23f0*/  @!P4 FMUL R67, R67, 0.5 ;  /* 0x3f0000004343c820 */ /* 0x000fe20000400000 */
[----:B------:R-:W-:Y:S01]  /*2400*/  FSETP.GEU.AND P1, PT, R69, -126, PT ;  /* 0xc2fc00004500780b */ /* 0x000fe20003f2e000 */
[----:B------:R-:W1:Y:S01]  /*2410*/  MUFU.EX2 R66, R66 ;  /* 0x0000004200427308 */ /* 0x000e620000000800 */
[----:B------:R-:W-:Y:S01]  /*2420*/  FMUL R16, R61, UR50 ;  /* 0x000000323d107c20 */ /* 0x000fe20008400000 */
[----:B--2---:R-:W-:Y:S01]  /*2430*/  FMUL R5, R58, UR50 ;  /* 0x000000323a057c20 */ /* 0x004fe20008400000 */
[----:B------:R-:W-:Y:S01]  /*2440*/  FMUL R6, R59, UR50 ;  /* 0x000000323b067c20 */ /* 0x000fe20008400000 */
[----:B------:R-:W-:Y:S01]  /*2450*/  @!P0 FMUL R65, R65, R65 ;  /* 0x0000004141418220 */ /* 0x000fe20000400000 */
[----:B------:R-:W-:Y:S01]  /*2460*/  FSETP.GEU.AND P0, PT, R70, -126, PT ;  /* 0xc2fc00004600780b */ /* 0x000fe20003f0e000 */
[--C-:B------:R-:W-:Y:S01]  /*2470*/  FADD R28, R28, -R8.reuse ;  /* 0x800000081c1c7221 */ /* 0x100fe20000000000 */
[--C-:B------:R-:W-:Y:S01]  /*2480*/  FADD R4, R29, -R9.reuse ;  /* 0x800000091d047221 */ /* 0x100fe20000000000 */
[----:B------:R-:W-:Y:S01]  /*2490*/  FADD R30, R30, -R8 ;  /* 0x800000081e1e7221 */ /* 0x000fe20000000000 */
[----:B------:R-:W-:Y:S01]  /*24a0*/  FADD R31, R31, -R9 ;  /* 0x800000091f1f7221 */ /* 0x000fe20000000000 */
[----:B------:R-:W-:Y:S01]  /*24b0*/  FMUL R20, R3, R28 ;  /* 0x0000001c03147220 */ /* 0x000fe20000400000 */
[----:B------:R-:W-:Y:S01]  /*24c0*/  FMUL R3, R57, UR50 ;  /* 0x0000003239037c20 */ /* 0x000fe20008400000 */
[----:B------:R-:W-:Y:S01]  /*24d0*/  FMUL R22, R5, R30 ;  /* 0x0000001e05167220 */ /* 0x000fe20000400000 */
[----:B------:R-:W-:Y:S01]  /*24e0*/  FMUL R31, R6, R31 ;  /* 0x0000001f061f7220 */ /* 0x000fe20000400000 */
[----:B------:R-:W2:Y:S01]  /*24f0*/  LDS.64 R8, [R10+0xa0a0] ;  /* 0x00a0a0000a087984 */ /* 0x000ea20000000a00 */
[----:B------:R-:W-:Y:S01]  /*2500*/  FMUL R17, R3, R4 ;  /* 0x0000000403117220 */ /* 0x000fe20000400000 */
[--C-:B-----5:R-:W-:Y:S01]  /*2510*/  FADD R33, R33, -R19.reuse ;  /* 0x8000001321217221 */ /* 0x120fe20000000000 */
[----:B------:R-:W-:Y:S01]  /*2520*/  FADD R35, R35, -R19 ;  /* 0x8000001323237221 */ /* 0x000fe20000000000 */
[----:B------:R-:W-:Y:S01]  /*2530*/  SHF.L.U32 R19, R15, 0x1f, RZ ;  /* 0x0000001f0f137819 */ /* 0x000fe200000006ff */
[----:B------:R-:W4:Y:S01]  /*2540*/  LDS.64 R6, [R10+0xa0c0] ;  /* 0x00a0c0000a067984 */ /* 0x000f220000000a00 */
[----:B------:R-:W5:Y:S01]  /*2550*/  MUFU.EX2 R67, R67 ;  /* 0x0000004300437308 */ /* 0x000f620000000800 */
[--C-:B------:R-:W-:Y:S01]  /*2560*/  FADD R32, R32, -R18.reuse ;  /* 0x8000001220207221 */ /* 0x100fe20000000000 */
[----:B------:R-:W-:Y:S01]  /*2570*/  FMUL R3, R60, UR50 ;  /* 0x000000323c037c20 */ /* 0x000fe20008400000 */
[----:B------:R1:W2:Y:S01]  /*2580*/  LDS.64 R4, [R10+0xa0e0] ;  /* 0x00a0e0000a047984 */ /* 0x0002a20000000a00 */
[----:B------:R-:W4:Y:S01]  /*2590*/  SYNCS.PHASECHK.TRANS64.TRYWAIT P5, [UR8], R19 ;  /* 0x00000013ff0075a7 */ /* 0x000f2200080a0148 */
[----:B------:R-:W-:Y:S01]  /*25a0*/  @!P2 FMUL R68, R68, 0.5 ;  /* 0x3f0000004444a820 */ /* 0x000fe20000400000 */
[----:B------:R-:W-:Y:S01]  /*25b0*/  @!P1 FMUL R69, R69, 0.5 ;  /* 0x3f00000045459820 */ /* 0x000fe20000400000 */
[----:B------:R-:W-:Y:S01]  /*25c0*/  @!P0 FMUL R70, R70, 0.5 ;  /* 0x3f00000046468820 */ /* 0x000fe20000400000 */
[----:B------:R-:W-:Y:S01]  /*25d0*/  FMUL R28, R3, R32 ;  /* 0x00000020031c7220 */ /* 0x000fe20000400000 */
[----:B------:R-:W-:Y:S01]  /*25e0*/  FADD R34, R34, -R18 ;  /* 0x8000001222227221 */ /* 0x000fe20000000000 */
[----:B------:R-:W-:Y:S01]  /*25f0*/  FMUL R3, R62, UR50 ;  /* 0x000000323e037c20 */ /* 0x000fe20008400000 */
[----:B-1----:R-:W-:Y:S01]  /*2600*/  FMUL R10, R63, UR50 ;  /* 0x000000323f0a7c20 */ /* 0x002fe20008400000 */
[----:B------:R-:W1:Y:S01]  /*2610*/  MUFU.EX2 R68, R68 ;  /* 0x0000004400447308 */ /* 0x000e620000000800 */
[----:B------:R-:W-:Y:S01]  /*2620*/  @!P6 FMUL R66, R66, R66 ;  /* 0x000000424242e220 */ /* 0x000fe20000400000 */
[----:B------:R-:W-:Y:S01]  /*2630*/  FMUL R3, R3, R34 ;  /* 0x0000002203037220 */ /* 0x000fe20000400000 */
[----:B------:R-:W-:Y:S01]  /*2640*/  FMUL R10, R10, R35 ;  /* 0x000000230a0a7220 */ /* 0x000fe20000400000 */
[----:B------:R-:W-:Y:S01]  /*2650*/  FMUL R33, R16, R33 ;  /* 0x0000002110217220 */ /* 0x000fe20000400000 */
[----:B-----5:R-:W-:Y:S01]  /*2660*/  @!P4 FMUL R67, R67, R67 ;  /* 0x000000434343c220 */ /* 0x020fe20000400000 */
[----:B------:R-:W-:Y:S01]  /*2670*/  F2FP.F16.F32.PACK_AB R20, R17, R20 ;  /* 0x000000141114723e */ /* 0x000fe200000000ff */
[--C-:B---3--:R-:W-:Y:S01]  /*2680*/  FADD R36, R36, -R24.reuse ;  /* 0x8000001824247221 */ /* 0x108fe20000000000 */
[----:B------:R-:W3:Y:S01]  /*2690*/  MUFU.EX2 R69, R69 ;  /* 0x0000004500457308 */ /* 0x000ee20000000800 */
[----:B------:R-:W-:Y:S01]  /*26a0*/  F2FP.F16.F32.PACK_AB R30, R10, R3 ;  /* 0x000000030a1e723e */ /* 0x000fe200000000ff */
[----:B------:R-:W-:Y:S01]  /*26b0*/  FADD R17, R38, -R24 ;  /* 0x8000001826117221 */ /* 0x000fe20000000000 */
[--C-:B------:R-:W-:Y:S01]  /*26c0*/  FADD R37, R37, -R25.reuse ;  /* 0x8000001925257221 */ /* 0x100fe20000000000 */
[----:B------:R-:W-:Y:S01]  /*26d0*/  FADD R39, R39, -R25 ;  /* 0x8000001927277221 */ /* 0x000fe20000000000 */
[----:B------:R-:W-:Y:S01]  /*26e0*/  FMUL R3, R64, UR50 ;  /* 0x0000003240037c20 */ /* 0x000fe20008400000 */
[----:B------:R-:W-:Y:S01]  /*26f0*/  FMUL R10, R65, UR50 ;  /* 0x00000032410a7c20 */ /* 0x000fe20008400000 */
[----:B------:R-:W-:Y:S01]  /*2700*/  FMUL R16, R66, UR50 ;  /* 0x0000003242107c20 */ /* 0x000fe20008400000 */
[----:B------:R-:W5:Y:S01]  /*2710*/  MUFU.EX2 R70, R70 ;  /* 0x0000004600467308 */ /* 0x000f620000000800 */
[----:B------:R-:W-:Y:S01]  /*2720*/  FMUL R18, R67, UR50 ;  /* 0x0000003243127c20 */ /* 0x000fe20008400000 */
[----:B------:R-:W-:Y:S01]  /*2730*/  F2FP.F16.F32.PACK_AB R2, R27, R2 ;  /* 0x000000021b02723e */ /* 0x000fe200000000ff */
[----:B------:R-:W-:Y:S01]  /*2740*/  FMUL R3, R3, R36 ;  /* 0x0000002403037220 */ /* 0x000fe20000400000 */
[----:B------:R-:W-:Y:S01]  /*2750*/  F2FP.F16.F32.PACK_AB R22, R31, R22 ;  /* 0x000000161f16723e */ /* 0x000fe200000000ff */
[----:B------:R-:W-:Y:S01]  /*2760*/  FMUL R10, R10, R37 ;  /* 0x000000250a0a7220 */ /* 0x000fe20000400000 */
[----:B------:R-:W-:Y:S01]  /*2770*/  F2FP.F16.F32.PACK_AB R28, R33, R28 ;  /* 0x0000001c211c723e */ /* 0x000fe200000000ff */
[----:B------:R-:W-:Y:S01]  /*2780*/  FMUL R16, R16, R17 ;  /* 0x0000001110107220 */ /* 0x000fe20000400000 */
[----:B------:R-:W-:Y:S01]  /*2790*/  FSETP.GEU.AND P6, PT, R71, -126, PT ;  /* 0xc2fc00004700780b */ /* 0x000fe20003fce000 */
[----:B------:R-:W-:Y:S01]  /*27a0*/  FMUL R39, R18, R39 ;  /* 0x0000002712277220 */ /* 0x000fe20000400000 */
[----:B------:R-:W-:Y:S01]  /*27b0*/  FSETP.GEU.AND P4, PT, R72, -126, PT ;  /* 0xc2fc00004800780b */ /* 0x000fe20003f8e000 */
[----:B-1234-:R-:W-:-:S12]  /*27c0*/  @!P5 BRA `(.L_x_23) ;  /* 0x0000004400f4d947 */ /* 0x01efd80003800000 */
.L_x_127:
[----:B------:R-:W-:Y:S01]  /*27d0*/  ULOP3.LUT UR8, UR9, 0x1, UR37, 0xf4, !UPT ;  /* 0x0000000109087892 */ /* 0x000fe2000f8ef425 */
[----:B------:R-:W-:Y:S01]  /*27e0*/  F2FP.F16.F32.PACK_AB R24, R12, R11 ;  /* 0x0000000b0c18723e */ /* 0x000fe200000000ff */
[----:B------:R-:W-:Y:S01]  /*27f0*/  ULEA UR9, UR59, UR30, 0x7 ;  /* 0x0000001e3b097291 */ /* 0x000fe2000f8e383f */
[----:B------:R-:W-:Y:S01]  /*2800*/  F2FP.F16.F32.PACK_AB R25, R14, R13 ;  /* 0x0000000d0e19723e */ /* 0x000fe200000000ff */
[----:B------:R-:W-:Y:S01]  /*2810*/  ULEA UR8, UR8, UR26, 0x3 ;  /* 0x0000001a08087291 */ /* 0x000fe2000f8e183f */
[----:B------:R-:W-:Y:S01]  /*2820*/  F2FP.F16.F32.PACK_AB R26, R57, R56 ;  /* 0x00000038391a723e */ /* 0x000fe200000000ff */
[----:B------:R-:W-:Y:S01]  /*2830*/  UMOV UR23, 0xc0000010 ;  /* 0xc000001000177882 */ /* 0x000fe20000000000 */
[----:B------:R-:W-:Y:S01]  /*2840*/  F2FP.F16.F32.PACK_AB R27, R59, R58 ;  /* 0x0000003a3b1b723e */ /* 0x000fe200000000ff */
[----:B------:R-:W-:Y:S01]  /*2850*/  @!P6 FMUL R71, R71, 0.5 ;  /* 0x3f0000004747e820 */ /* 0x000fe20000400000 */
[----:B------:R-:W-:Y:S01]  /*2860*/  UMOV UR22, UR9 ;  /* 0x0000000900167c82 */ /* 0x000fe20008000000 */
[----:B------:R-:W-:Y:S01]  /*2870*/  F2FP.F16.F32.PACK_AB R60, R61, R60 ;  /* 0x0000003c3d3c723e */ /* 0x000fe200000000ff */
[----:B------:R-:W-:Y:S01]  /*2880*/  @!P2 FMUL R68, R68, R68 ;  /* 0x000000444444a220 */ /* 0x000fe20000400000 */
[----:B------:R-:W-:Y:S01]  /*2890*/  F2FP.F16.F32.PACK_AB R61, R63, R62 ;  /* 0x0000003e3f3d723e */ /* 0x000fe200000000ff */
[----:B------:R-:W-:Y:S01]  /*28a0*/  SYNCS.ARRIVE.TRANS64.A1T0 RZ, [UR8], RZ ;  /* 0x000000ffffff79a7 */ /* 0x000fe20008100008 */
[----:B------:R-:W-:Y:S01]  /*28b0*/  WARPGROUP.ARRIVE ;  /* 0x00000000000079c5 */ /* 0x000fe20000000000 */
[----:B------:R-:W-:Y:S01]  /*28c0*/  F2FP.F16.F32.PACK_AB R62, R65, R64 ;  /* 0x00000040413e723e */ /* 0x000fe200000000ff */
[----:B------:R-:W2:Y:S01]  /*28d0*/  MUFU.EX2 R71, R71 ;  /* 0x0000004700477308 */ /* 0x000ea20000000800 */
[----:B------:R-:W-:Y:S01]  /*28e0*/  F2FP.F16.F32.PACK_AB R63, R67, R66 ;  /* 0x00000042433f723e */ /* 0x000fe200000000ff */
[----:B------:R-:W-:Y:S01]  /*28f0*/  @!P1 FMUL R69, R69, R69 ;  /* 0x0000004545459220 */ /* 0x000fe20000400000 */
[----:B------:R-:W-:Y:S01]  /*2900*/  FSETP.GEU.AND P5, PT, R73, -126, PT ;  /* 0xc2fc00004900780b */ /* 0x000fe20003fae000 */
[----:B------:R-:W-:Y:S01]  /*2910*/  HGMMA.64x16x16.F32 R84, R24, gdesc[UR20].tnspB, R84, gsb0 ;  /* 0x4020001418547df0 */ /* 0x000fe20008000854 */
[----:B------:R-:W-:Y:S01]  /*2920*/  UIADD3 UR22, UR9, 0x20, URZ ;  /* 0x0000002009167890 */ /* 0x000fe2000fffe03f */
[----:B------:R-:W-:Y:S01]  /*2930*/  FSETP.GEU.AND P2, PT, R74, -126, PT ;  /* 0xc2fc00004a00780b */ /* 0x000fe20003f4e000 */
[----:B------:R-:W-:Y:S01]  /*2940*/  UMOV UR23, 0xc0000010 ;  /* 0xc000001000177882 */ /* 0x000fe20000000000 */
[----:B------:R-:W-:Y:S01]  /*2950*/  FSETP.GEU.AND P1, PT, R75, -126, PT ;  /* 0xc2fc00004b00780b */ /* 0x000fe20003f2e000 */
[----:B-----5:R-:W-:Y:S01]  /*2960*/  @!P0 FMUL R70, R70, R70 ;  /* 0x0000004646468220 */ /* 0x020fe20000400000 */
[----:B------:R-:W-:Y:S01]  /*2970*/  FSETP.GEU.AND P0, PT, R76, -126, PT ;  /* 0xc2fc00004c00780b */ /* 0x000fe20003f0e000 */
[----:B------:R-:W-:Y:S01]  /*2980*/  @!P4 FMUL R72, R72, 0.5 ;  /* 0x3f0000004848c820 */ /* 0x000fe20000400000 */
[----:B------:R-:W-:Y:S01]  /*2990*/  F2FP.F16.F32.PACK_AB R12, R10, R3 ;  /* 0x000000030a0c723e */ /* 0x000fe200000000ff */
[--C-:B------:R-:W-:Y:S01]  /*29a0*/  FADD R40, R40, -R100.reuse ;  /* 0x8000006428287221 */ /* 0x100fe20000000000 */
[--C-:B------:R-:W-:Y:S01]  /*29b0*/  FADD R41, R41, -R101.reuse ;  /* 0x8000006529297221 */ /* 0x100fe20000000000 */
[----:B------:R-:W-:Y:S01]  /*29c0*/  FMUL R3, R68, UR50 ;  /* 0x0000003244037c20 */ /* 0x000fe20008400000 */
[----:B------:R-:W-:Y:S01]  /*29d0*/  @!P5 FMUL R73, R73, 0.5 ;  /* 0x3f0000004949d820 */ /* 0x000fe20000400000 */
[----:B--2---:R-:W-:Y:S01]  /*29e0*/  @!P6 FMUL R71, R71, R71 ;  /* 0x000000474747e220 */ /* 0x004fe20000400000 */
[----:B------:R-:W-:Y:S01]  /*29f0*/  FSETP.GEU.AND P6, PT, R77, -126, PT ;  /* 0xc2fc00004d00780b */ /* 0x000fe20003fce000 */
[----:B------:R-:W-:Y:S01]  /*2a00*/  @!P2 FMUL R74, R74, 0.5 ;  /* 0x3f0000004a4aa820 */ /* 0x000fe20000400000 */
[----:B------:R-:W2:Y:S01]  /*2a10*/  MUFU.EX2 R72, R72 ;  /* 0x0000004800487308 */ /* 0x000ea20000000800 */
[----:B------:R-:W-:Y:S01]  /*2a20*/  @!P1 FMUL R75, R75, 0.5 ;  /* 0x3f0000004b4b9820 */ /* 0x000fe20000400000 */
[----:B------:R-:W-:Y:S01]  /*2a30*/  FMUL R10, R69, UR50 ;  /* 0x00000032450a7c20 */ /* 0x000fe20008400000 */
[----:B------:R-:W-:Y:S01]  /*2a40*/  @!P0 FMUL R76, R76, 0.5 ;  /* 0x3f0000004c4c8820 */ /* 0x000fe20000400000 */
[----:B------:R-:W-:Y:S01]  /*2a50*/  FMUL R40, R3, R40 ;  /* 0x0000002803287220 */ /* 0x000fe20000400000 */
[----:B------:R-:W-:Y:S01]  /*2a60*/  F2FP.F16.F32.PACK_AB R68, R69, R68 ;  /* 0x000000444544723e */ /* 0x000fe200000000ff */
[----:B------:R-:W-:Y:S01]  /*2a70*/  FMUL R41, R10, R41 ;  /* 0x000000290a297220 */ /* 0x000fe20000400000 */
[----:B------:R-:W-:Y:S01]  /*2a80*/  FMUL R3, R70, UR50 ;  /* 0x0000003246037c20 */ /* 0x000fe20008400000 */
[----:B------:R-:W3:Y:S01]  /*2a90*/  MUFU.EX2 R73, R73 ;  /* 0x0000004900497308 */ /* 0x000ee20000000800 */
[C---:B------:R-:W-:Y:S01]  /*2aa0*/  FMUL R10, R71.reuse, UR50 ;  /* 0x00000032470a7c20 */ /* 0x040fe20008400000 */
[----:B------:R-:W-:Y:S01]  /*2ab0*/  F2FP.F16.F32.PACK_AB R69, R71, R70 ;  /* 0x000000464745723e */ /* 0x000fe200000000ff */
[----:B------:R-:W-:Y:S01]  /*2ac0*/  @!P6 FMUL R77, R77, 0.5 ;  /* 0x3f0000004d4de820 */ /* 0x000fe20000400000 */
[----:B------:R-:W-:Y:S01]  /*2ad0*/  FADD R42, R42, -R100 ;  /* 0x800000642a2a7221 */ /* 0x000fe20000000000 */
[----:B------:R-:W-:Y:S01]  /*2ae0*/  FADD R43, R43, -R101 ;  /* 0x800000652b2b7221 */ /* 0x000fe20000000000 */
[--C-:B------:R-:W-:Y:S01]  /*2af0*/  FADD R44, R44, -R8.reuse ;  /* 0x800000082c2c7221 */ /* 0x100fe20000000000 */
[----:B------:R-:W-:Y:S01]  /*2b00*/  FADD R46, R46, -R8 ;  /* 0x800000082e2e7221 */ /* 0x000fe20000000000 */
[----:B------:R-:W4:Y:S01]  /*2b10*/  MUFU.EX2 R74, R74 ;  /* 0x0000004a004a7308 */ /* 0x000f220000000800 */
[----:B--2---:R-:W-:Y:S01]  /*2b20*/  @!P4 FMUL R72, R72, R72 ;  /* 0x000000484848c220 */ /* 0x004fe20000400000 */
[----:B------:R-:W-:Y:S01]  /*2b30*/  FSETP.GEU.AND P4, PT, R78, -126, PT ;  /* 0xc2fc00004e00780b */ /* 0x000fe20003f8e000 */
[----:B------:R-:W-:Y:S01]  /*2b40*/  FMUL R3, R3, R42 ;  /* 0x0000002a03037220 */ /* 0x000fe20000400000 */
[----:B------:R-:W-:Y:S01]  /*2b50*/  FMUL R10, R10, R43 ;  /* 0x0000002b0a0a7220 */ /* 0x000fe20000400000 */
[--C-:B------:R-:W-:Y:S01]  /*2b60*/  FADD R8, R45, -R9.reuse ;  /* 0x800000092d087221 */ /* 0x100fe20000000000 */
[----:B------:R-:W-:Y:S01]  /*2b70*/  FADD R47, R47, -R9 ;  /* 0x800000092f2f7221 */ /* 0x000fe20000000000 */
[----:B------:R-:W-:Y:S01]  /*2b80*/  FADD R48, R48, -R6 ;  /* 0x8000000630307221 */ /* 0x000fe20000000000 */
[----:B------:R-:W2:Y:S01]  /*2b90*/  MUFU.EX2 R75, R75 ;  /* 0x0000004b004b7308 */ /* 0x000ea20000000800 */
[----:B---3--:R-:W-:Y:S01]  /*2ba0*/  @!P5 FMUL R73, R73, R73 ;  /* 0x000000494949d220 */ /* 0x008fe20000400000 */
[----:B------:R-:W-:-:S02]  /*2bb0*/  WARPGROUP.DEPBAR.LE gsb0, 0x0 ;  /* 0x00008000000079c5 */ /* 0x000fc40000010000 */
[----:B------:R-:W-:Y:S01]  /*2bc0*/  WARPGROUP.ARRIVE ;  /* 0x00000000000079c5 */ /* 0x000fe20000000000 */
[----:B------:R-:W-:Y:S01]  /*2bd0*/  FSETP.GEU.AND P5, PT, R79, -126, PT ;  /* 0xc2fc00004f00780b */ /* 0x000fe20003fae000 */
[----:B------:R-:W-:Y:S01]  /*2be0*/  FADD R50, R50, -R6 ;  /* 0x8000000632327221 */ /* 0x000fe20000000000 */
[----:B------:R-:W-:Y:S01]  /*2bf0*/  F2FP.F16.F32.PACK_AB R70, R73, R72 ;  /* 0x000000484946723e */ /* 0x000fe200000000ff */
[----:B------:R-:W3:Y:S01]  /*2c00*/  MUFU.EX2 R76, R76 ;  /* 0x0000004c004c7308 */ /* 0x000ee20000000800 */
[----:B----4-:R-:W-:Y:S01]  /*2c10*/  @!P2 FMUL R74, R74, R74 ;  /* 0x0000004a4a4aa220 */ /* 0x010fe20000400000 */
[----:B------:R-:W-:Y:S01]  /*2c20*/  HGMMA.64x16x16.F32 R84, R60, gdesc[UR20].tnspB, R84, gsb0 ;  /* 0x402000143c547df0 */ /* 0x000fe20008000854 */
[----:B------:R-:W-:Y:S01]  /*2c30*/  UIADD3 UR22, UR9, 0x40, URZ ;  /* 0x0000004009167890 */ /* 0x000fe2000fffe03f */
[----:B------:R-:W-:Y:S01]  /*2c40*/  FSETP.GEU.AND P2, PT, R80, -126, PT ;  /* 0xc2fc00005000780b */ /* 0x000fe20003f4e000 */
[----:B------:R-:W-:Y:S01]  /*2c50*/  UMOV UR23, 0xc0000010 ;  /* 0xc000001000177882 */ /* 0x000fe20000000000 */
[----:B------:R-:W-:Y:S01]  /*2c60*/  @!P4 FMUL R78, R78, 0.5 ;  /* 0x3f0000004e4ec820 */ /* 0x000fe20000400000 */
[----:B-1----:R-:W-:Y:S01]  /*2c70*/  F2FP.F16.F32.PACK_AB R18, R10, R3 ;  /* 0x000000030a12723e */ /* 0x002fe200000000ff */
[----:B------:R-:W1:Y:S01]  /*2c80*/  MUFU.EX2 R77, R77 ;  /* 0x0000004d004d7308 */ /* 0x000e620000000800 */
[----:B--2---:R-:W-:Y:S01]  /*2c90*/  @!P1 FMUL R75, R75, R75 ;  /* 0x0000004b4b4b9220 */ /* 0x004fe20000400000 */
[----:B------:R-:W-:Y:S01]  /*2ca0*/  FSETP.GEU.AND P1, PT, R81, -126, PT ;  /* 0xc2fc00005100780b */ /* 0x000fe20003f2e000 */
[----:B------:R-:W-:Y:S01]  /*2cb0*/  @!P5 FMUL R79, R79, 0.5 ;  /* 0x3f0000004f4fd820 */ /* 0x000fe20000400000 */
[----:B------:R-:W-:Y:S01]  /*2cc0*/  FMUL R3, R72, UR50 ;  /* 0x0000003248037c20 */ /* 0x000fe20008400000 */
[C---:B------:R-:W-:Y:S01]  /*2cd0*/  FMUL R10, R75.reuse, UR50 ;  /* 0x000000324b0a7c20 */ /* 0x040fe20008400000 */
[----:B------:R-:W-:Y:S01]  /*2ce0*/  F2FP.F16.F32.PACK_AB R71, R75, R74 ;  /* 0x0000004a4b47723e */ /* 0x000fe200000000ff */
[--C-:B------:R-:W-:Y:S01]  /*2cf0*/  FADD R49, R49, -R7.reuse ;  /* 0x8000000731317221 */ /* 0x100fe20000000000 */
[----:B------:R-:W2:Y:S01]  /*2d00*/  MUFU.EX2 R78, R78 ;  /* 0x0000004e004e7308 */ /* 0x000ea20000000800 */
[----:B---3--:R-:W-:Y:S01]  /*2d10*/  @!P0 FMUL R76, R76, R76 ;  /* 0x0000004c4c4c8220 */ /* 0x008fe20000400000 */
[----:B------:R-:W-:Y:S01]  /*2d20*/  FSETP.GEU.AND P0, PT, R82, -126, PT ;  /* 0xc2fc00005200780b */ /* 0x000fe20003f0e000 */
[----:B------:R-:W-:Y:S01]  /*2d30*/  @!P2 FMUL R80, R80, 0.5 ;  /* 0x3f0000005050a820 */ /* 0x000fe20000400000 */
[----:B------:R-:W-:Y:S01]  /*2d40*/  FMUL R44, R3, R44 ;  /* 0x0000002c032c7220 */ /* 0x000fe20000400000 */
[----:B------:R-:W-:Y:S01]  /*2d50*/  FMUL R3, R73, UR50 ;  /* 0x0000003249037c20 */ /* 0x000fe20008400000 */
[----:B------:R-:W-:Y:S01]  /*2d60*/  FMUL R24, R10, R47 ;  /* 0x0000002f0a187220 */ /* 0x000fe20000400000 */
[----:B------:R-:W-:Y:S01]  /*2d70*/  @!P1 FMUL R81, R81, 0.5 ;  /* 0x3f00000051519820 */ /* 0x000fe20000400000 */
[----:B------:R-:W3:Y:S01]  /*2d80*/  MUFU.EX2 R79, R79 ;  /* 0x0000004f004f7308 */ /* 0x000ee20000000800 */
[----:B-1----:R-:W-:Y:S01]  /*2d90*/  @!P6 FMUL R77, R77, R77 ;  /* 0x0000004d4d4de220 */ /* 0x002fe20000400000 */
[----:B------:R-:W-:Y:S01]  /*2da0*/  FSETP.GEU.AND P6, PT, R83, -126, PT ;  /* 0xc2fc00005300780b */ /* 0x000fe20003fce000 */
[----:B------:R-:W-:Y:S01]  /*2db0*/  FMUL R3, R3, R8 ;  /* 0x0000000803037220 */ /* 0x000fe20000400000 */
[----:B------:R-:W-:Y:S01]  /*2dc0*/  FADD R51, R51, -R7 ;  /* 0x8000000733337221 */ /* 0x000fe20000000000 */
[----:B------:R-:W-:Y:S01]  /*2dd0*/  FMUL R6, R77, UR50 ;  /* 0x000000324d067c20 */ /* 0x000fe20008400000 */
[----:B------:R-:W-:Y:S01]  /*2de0*/  UIADD3 UR36, UR36, 0x1, URZ ;  /* 0x0000000124247890 */ /* 0x000fe2000fffe03f */
[----:B------:R-:W-:Y:S01]  /*2df0*/  @!P0 FMUL R82, R82, 0.5 ;  /* 0x3f00000052528820 */ /* 0x000fe20000400000 */
[----:B------:R-:W1:Y:S01]  /*2e00*/  MUFU.EX2 R80, R80 ;  /* 0x0000005000507308 */ /* 0x000e620000000800 */
[----:B--2---:R-:W-:Y:S01]  /*2e10*/  @!P4 FMUL R78, R78, R78 ;  /* 0x0000004e4e4ec220 */ /* 0x004fe20000400000 */
[----:B------:R-:W-:Y:S01]  /*2e20*/  F2FP.F16.F32.PACK_AB R10, R3, R44 ;  /* 0x0000002c030a723e */ /* 0x000fe200000000ff */
[----:B------:R-:W-:Y:S01]  /*2e30*/  FMUL R3, R76, UR50 ;  /* 0x000000324c037c20 */ /* 0x000fe20008400000 */
[----:B------:R-:W-:Y:S01]  /*2e40*/  F2FP.F16.F32.PACK_AB R76, R77, R76 ;  /* 0x0000004c4d4c723e */ /* 0x000fe200000000ff */
[----:B------:R-:W-:Y:S01]  /*2e50*/  FMUL R7, R78, UR50 ;  /* 0x000000324e077c20 */ /* 0x000fe20008400000 */
[----:B------:R-:W-:Y:S01]  /*2e60*/  UISETP.NE.AND UP0, UPT, UR36, 0x2, UPT ;  /* 0x000000022400788c */ /* 0x000fe2000bf05270 */
[----:B------:R-:W-:Y:S01]  /*2e70*/  @!P6 FMUL R83, R83, 0.5 ;  /* 0x3f0000005353e820 */ /* 0x000fe20000400000 */
[----:B------:R-:W2:Y:S01]  /*2e80*/  MUFU.EX2 R81, R81 ;  /* 0x0000005100517308 */ /* 0x000ea20000000800 */
[----:B---3--:R-:W-:Y:S01]  /*2e90*/  @!P5 FMUL R79, R79, R79 ;  /* 0x0000004f4f4fd220 */ /* 0x008fe20000400000 */
[----:B------:R-:W-:Y:S01]  /*2ea0*/  FMUL R48, R3, R48 ;  /* 0x0000003003307220 */ /* 0x000fe20000400000 */
[----:B------:R-:W-:Y:S01]  /*2eb0*/  FADD R52, R52, -R4 ;  /* 0x8000000434347221 */ /* 0x000fe20000000000 */
[----:B------:R-:W-:-:S02]  /*2ec0*/  WARPGROUP.DEPBAR.LE gsb0, 0x0 ;  /* 0x00008000000079c5 */ /* 0x000fc40000010000 */
[----:B------:R-:W-:Y:S01]  /*2ed0*/  WARPGROUP.ARRIVE ;  /* 0x00000000000079c5 */ /* 0x000fe20000000000 */
[C---:B------:R-:W-:Y:S01]  /*2ee0*/  FMUL R8, R79.reuse, UR50 ;  /* 0x000000324f087c20 */ /* 0x040fe20008400000 */
[----:B------:R-:W3:Y:S01]  /*2ef0*/  MUFU.EX2 R82, R82 ;  /* 0x0000005200527308 */ /* 0x000ee20000000800 */
[----:B-1----:R-:W-:Y:S01]  /*2f00*/  @!P2 FMUL R80, R80, R80 ;  /* 0x000000505050a220 */ /* 0x002fe20000400000 */
[----:B------:R-:W-:Y:S01]  /*2f10*/  F2FP.F16.F32.PACK_AB R77, R79, R78 ;  /* 0x0000004e4f4d723e */ /* 0x000fe200000000ff */
[----:B------:R-:W-:Y:S01]  /*2f20*/  FADD R54, R54, -R4 ;  /* 0x8000000436367221 */ /* 0x000fe20000000000 */
[----:B------:R-:W-:Y:S01]  /*2f30*/  HGMMA.64x16x16.F32 R84, R68, gdesc[UR20].tnspB, R84, gsb0 ;  /* 0x4020001444547df0 */ /* 0x000fe20008000854 */
[----:B------:R-:W-:Y:S01]  /*2f40*/  UIADD3 UR22, UR9, 0x60, URZ ;  /* 0x0000006009167890 */ /* 0x000fe2000fffe03f */
[----:B------:R-:W-:Y:S01]  /*2f50*/  FMUL R49, R6, R49 ;  /* 0x0000003106317220 */ /* 0x000fe20000400000 */
[----:B------:R-:W-:Y:S01]  /*2f60*/  UMOV UR23, 0xc0000010 ;  /* 0xc000001000177882 */ /* 0x000fe20000000000 */
[----:B------:R-:W1:Y:S01]  /*2f70*/  MUFU.EX2 R83, R83 ;  /* 0x0000005300537308 */ /* 0x000e620000000800 */
[----:B--2---:R-:W-:Y:S01]  /*2f80*/  @!P1 FMUL R81, R81, R81 ;  /* 0x0000005151519220 */ /* 0x004fe20000400000 */
[----:B------:R-:W-:Y:S01]  /*2f90*/  ISETP.NE.AND P1, PT, RZ, UR48, PT ;  /* 0x00000030ff007c0c */ /* 0x000fe2000bf25270 */
[--C-:B------:R-:W-:Y:S01]  /*2fa0*/  FADD R53, R53, -R5.reuse ;  /* 0x8000000535357221 */ /* 0x100fe20000000000 */
[----:B------:R-:W-:Y:S01]  /*2fb0*/  FADD R55, R55, -R5 ;  /* 0x8000000537377221 */ /* 0x000fe20000000000 */
[----:B------:R-:W-:Y:S01]  /*2fc0*/  FMUL R3, R80, UR50 ;  /* 0x0000003250037c20 */ /* 0x000fe20008400000 */
[C---:B------:R-:W-:Y:S01]  /*2fd0*/  F2FP.F16.F32.PACK_AB R78, R81.reuse, R80 ;  /* 0x00000050514e723e */ /* 0x040fe200000000ff */
[----:B------:R-:W-:Y:S01]  /*2fe0*/  FMUL R4, R81, UR50 ;  /* 0x0000003251047c20 */ /* 0x000fe20008400000 */
[----:B------:R-:W-:Y:S01]  /*2ff0*/  FMUL R9, R74, UR50 ;  /* 0x000000324a097c20 */ /* 0x000fe20008400000 */
[----:B---3--:R-:W-:Y:S01]  /*3000*/  @!P0 FMUL R82, R82, R82 ;  /* 0x0000005252528220 */ /* 0x008fe20000400000 */
[----:B------:R-:W-:Y:S01]  /*3010*/  USEL UR8, URZ, 0x1, UP0 ;  /* 0x000000013f087887 */ /* 0x000fe20008000000 */
[----:B------:R-:W-:Y:S01]  /*3020*/  FMUL R7, R7, R50 ;  /* 0x0000003207077220 */ /* 0x000fe20000400000 */
[----:B------:R-:W-:Y:S01]  /*3030*/  FMUL R8, R8, R51 ;  /* 0x0000003308087220 */ /* 0x000fe20000400000 */
[----:B------:R-:W-:Y:S01]  /*3040*/  FMUL R5, R82, UR50 ;  /* 0x0000003252057c20 */ /* 0x000fe20008400000 */
[----:B------:R-:W-:Y:S01]  /*3050*/  FMUL R3, R3, R52 ;  /* 0x0000003403037220 */ /* 0x000fe20000400000 */
[----:B------:R-:W-:Y:S01]  /*3060*/  FMUL R26, R4, R53 ;  /* 0x00000035041a7220 */ /* 0x000fe20000400000 */
[----:B------:R-:W-:Y:S01]  /*3070*/  FMUL R9, R9, R46 ;  /* 0x0000002e09097220 */ /* 0x000fe20000400000 */
[----:B-1----:R-:W-:Y:S01]  /*3080*/  @!P6 FMUL R83, R83, R83 ;  /* 0x000000535353e220 */ /* 0x002fe20000400000 */
[----:B------:R-:W-:Y:S01]  /*3090*/  FMUL R5, R5, R54 ;  /* 0x0000003605057220 */ /* 0x000fe20000400000 */
[----:B------:R-:W-:Y:S01]  /*30a0*/  USEL UR36, UR36, URZ, UP0 ;  /* 0x0000003f24247287 */ /* 0x000fe20008000000 */
[----:B------:R-:W-:Y:S01]  /*30b0*/  LOP3.LUT R15, R15, UR8, RZ, 0x3c, !PT ;  /* 0x000000080f0f7c12 */ /* 0x000fe2000f8e3cff */
[C---:B------:R-:W-:Y:S01]  /*30c0*/  FMUL R6, R83.reuse, UR50 ;  /* 0x0000003253067c20 */ /* 0x040fe20008400000 */
[----:B------:R-:W-:-:S02]  /*30d0*/  F2FP.F16.F32.PACK_AB R79, R83, R82 ;  /* 0x00000052534f723e */ /* 0x000fc400000000ff */
[----:B------:R-:W-:Y:S01]  /*30e0*/  F2FP.F16.F32.PACK_AB R14, R39, R16 ;  /* 0x00000010270e723e */ /* 0x000fe200000000ff */
[----:B------:R-:W-:Y:S01]  /*30f0*/  FMUL R32, R6, R55 ;  /* 0x0000003706207220 */ /* 0x000fe20000400000 */
[----:B------:R-:W-:Y:S02]  /*3100*/  F2FP.F16.F32.PACK_AB R6, R8, R7 ;  /* 0x000000070806723e */ /* 0x000fe400000000ff */
[----:B------:R-:W-:Y:S02]  /*3110*/  F2FP.F16.F32.PACK_AB R8, R26, R3 ;  /* 0x000000031a08723e */ /* 0x000fe400000000ff */
[----:B------:R-:W-:Y:S02]  /*3120*/  F2FP.F16.F32.PACK_AB R16, R41, R40 ;  /* 0x000000282910723e */ /* 0x000fe400000000ff */
[----:B------:R-:W-:Y:S02]  /*3130*/  F2FP.F16.F32.PACK_AB R24, R24, R9 ;  /* 0x000000091818723e */ /* 0x000fe400000000ff */
[----:B------:R-:W-:-:S02]  /*3140*/  F2FP.F16.F32.PACK_AB R4, R49, R48 ;  /* 0x000000303104723e */ /* 0x000fc400000000ff */
[----:B------:R-:W-:Y:S01]  /*3150*/  F2FP.F16.F32.PACK_AB R26, R32, R5 ;  /* 0x00000005201a723e */ /* 0x000fe200000000ff */
[----:B------:R-:W-:Y:S02]  /*3160*/  WARPGROUP.DEPBAR.LE gsb0, 0x0 ;  /* 0x00008000000079c5 */ /* 0x000fe40000010000 */
[----:B------:R-:W-:-:S06]  /*3170*/  WARPGROUP.ARRIVE ;  /* 0x00000000000079c5 */ /* 0x000fcc0000000000 */
[----:B------:R-:W-:Y:S03]  /*3180*/  HGMMA.64x16x16.F32 R84, R76, gdesc[UR20].tnspB, R84, gsb0 ;  /* 0x402000144c547df0 */ /* 0x000fe60008000854 */
[----:B------:R-:W-:Y:S02]  /*3190*/  WARPGROUP.DEPBAR.LE gsb0, 0x0 ;  /* 0x00008000000079c5 */ /* 0x000fe40000010000 */
[----:B------:R-:W-:Y:S05]  /*31a0*/  @P1 BRA `(.L_x_24) ;  /* 0x0000000000141947 */ /* 0x000fea0003800000 */
[----:B------:R-:W-:Y:S01]  /*31b0*/  ULEA UR8, UR36, UR37, 0x1 ;  /* 0x0000002524087291 */ /* 0x000fe2000f8e083f */
[----:B------:R-:W-:-:S03]  /*31c0*/  SHF.L.U32 R3, R15, 0x1f, RZ ;  /* 0x0000001f0f037819 */ /* 0x000fc600000006ff */
[----:B------:R-:W-:-:S09]  /*31d0*/  ULEA UR8, UR8, UR38, 0x3 ;  /* 0x0000002608087291 */ /* 0x000fd2000f8e183f */
[----:B------:R-:W1:Y:S02]  /*31e0*/  SYNCS.PHASECHK.TRANS64.TRYWAIT P0, [UR8+0xa4a0], R3 ;  /* 0x00a4a003ff0075a7 */ /* 0x000e640008000148 */
[----:B-1----:R-:W-:Y:S05]  /*31f0*/  @!P0 BRA `(.L_x_25) ;  /* 0x0000003c00808947 */ /* 0x002fea0003800000 */
.L_x_24:
[----:B------:R2:W-:Y:S04]  /*3200*/  STS [R109], R0 ;  /* 0x000000006d007388 */ /* 0x0005e80000000800 */
[----:B------:R2:W-:Y:S04]  /*3210*/  STS [R109+0x400], R2 ;  /* 0x000400026d007388 */ /* 0x0005e80000000800 */
        /* <DEDUP_REMOVED lines=13> */
[----:B------:R2:W-:Y:S01]  /*32f0*/  STS [R109+0x780], R26 ;  /* 0x0007801a6d007388 */ /* 0x0005e20000000800 */
[----:B------:R-:W-:Y:S01]  /*3300*/  @!PT LDS RZ, [RZ] ;  /* 0x00000000fffff984 */ /* 0x000fe20000000800 */
[----:B------:R-:W-:Y:S01]  /*3310*/  @!PT LDS RZ, [RZ] ;  /* 0x00000000fffff984 */ /* 0x000fe20000000800 */
[----:B------:R-:W-:Y:S01]  /*3320*/  @!PT LDS RZ, [RZ] ;  /* 0x00000000fffff984 */ /* 0x000fe20000000800 */
[----:B------:R-:W-:Y:S01]  /*3330*/  @!PT LDS RZ, [RZ] ;  /* 0x00000000fffff984 */ /* 0x000fe20000000800 */
[----:B------:R3:W-:Y:S06]  /*3340*/  MEMBAR.ALL.CTA ;  /* 0x0000000000007992 */ /* 0x0007ec0000008000 */
[----:B---3--:R-:W3:Y:S01]  /*3350*/  FENCE.VIEW.ASYNC.S ;  /* 0x00000000000073c6 */ /* 0x008ee20000000000 */
[----:B------:R-:W-:Y:S05]  /*3360*/  @P1 BRA `(.L_x_26) ;  /* 0x0000000000201947 */ /* 0x000fea0003800000 */
[----:B------:R-:W-:Y:S02]  /*3370*/  ULEA UR8, UR36, UR56, 0x1 ;  /* 0x0000003824087291 */ /* 0x000fe4000f8e083f */
[----:B------:R-:W-:Y:S02]  /*3380*/  UIADD3 UR36, UR36, 0x1, URZ ;  /* 0x0000000124247890 */ /* 0x000fe4000fffe03f */
[----:B------:R-:W-:Y:S02]  /*3390*/  ULEA UR8, UR8, UR38, 0x3 ;  /* 0x0000002608087291 */ /* 0x000fe4000f8e183f */
[----:B------:R-:W-:-:S04]  /*33a0*/  UISETP.NE.AND UP0, UPT, UR36, 0x2, UPT ;  /* 0x000000022400788c */ /* 0x000fc8000bf05270 */
[----:B------:R-:W-:-:S03]  /*33b0*/  USEL UR36, UR36, URZ, UP0 ;  /* 0x0000003f24247287 */ /* 0x000fc60008000000 */
[----:B---3--:R-:W-:Y:S01]  /*33c0*/  SYNCS.ARRIVE.TRANS64.A1T0 RZ, [UR8+0xa4a0], RZ ;  /* 0x00a4a0ffffff79a7 */ /* 0x008fe20008100008 */
[----:B------:R-:W-:-:S06]  /*33d0*/  USEL UR8, URZ, 0x1, UP0 ;  /* 0x000000013f087887 */ /* 0x000fcc0008000000 */
[----:B------:R-:W-:-:S07]  /*33e0*/  LOP3.LUT R15, R15, UR8, RZ, 0x3c, !PT ;  /* 0x000000080f0f7c12 */ /* 0x000fce000f8e3cff */
.L_x_26:
[----:B------:R-:W-:-:S06]  /*33f0*/  UISETP.NE.AND UP0, UPT, UR48, 0x1, UPT ;  /* 0x000000013000788c */ /* 0x000fcc000bf05270 */
[----:B------:R-:W-:-:S13]  /*3400*/  PLOP3.LUT P0, PT, PT, PT, UP0, 0x80, 0x0 ;  /* 0x000000000000781c */ /* 0x000fda0003f0f008 */
[----:B------:R-:W-:Y:S05]  /*3410*/  @!P0 BRA `(.L_x_27) ;  /* 0x0000000000888947 */ /* 0x000fea0003800000 */
[----:B------:R-:W-:Y:S01]  /*3420*/  ULEA UR46, UR31, UR30, 0x7 ;  /* 0x0000001e1f2e7291 */ /* 0x000fe2000f8e383f */
[----:B---3--:R-:W-:Y:S01]  /*3430*/  WARPGROUP.ARRIVE ;  /* 0x00000000000079c5 */ /* 0x008fe20000000000 */
[----:B------:R-:W-:Y:S01]  /*3440*/  UMOV UR44, UR6 ;  /* 0x00000006002c7c82 */ /* 0x000fe20008000000 */
[----:B------:R-:W-:Y:S01]  /*3450*/  UMOV UR45, 0x40 ;  /* 0x00000040002d7882 */ /* 0x000fe20000000000 */
[----:B------:R-:W-:Y:S01]  /*3460*/  UMOV UR47, 0xc0000010 ;  /* 0xc0000010002f7882 */ /* 0x000fe20000000000 */
[----:B------:R-:W-:Y:S01]  /*3470*/  UIADD3 UR30, UR46, 0x20, URZ ;  /* 0x000000202e1e7890 */ /* 0x000fe2000fffe03f */
[----:B------:R-:W-:Y:S01]  /*3480*/  UMOV UR31, 0xc0000010 ;  /* 0xc0000010001f7882 */ /* 0x000fe20000000000 */
[----:B------:R-:W-:Y:S02]  /*3490*/  UIADD3 UR34, UR46, 0x40, URZ ;  /* 0x000000402e227890 */ /* 0x000fe4000fffe03f */
[----:B------:R-:W-:Y:S01]  /*34a0*/  HGMMA.64x16x16.F32 R92, gdesc[UR44].tnspB, R92, gsb0 ;  /* 0x402000002c5c79f0 */ /* 0x000fe2000800085c */
[----:B------:R-:W-:Y:S01]  /*34b0*/  UMOV UR35, 0xc0000010 ;  /* 0xc000001000237882 */ /* 0x000fe20000000000 */
[----:B------:R-:W-:Y:S01]  /*34c0*/  UIADD3 UR42, UR46, 0x60, URZ ;  /* 0x000000602e2a7890 */ /* 0x000fe2000fffe03f */
[----:B------:R-:W-:Y:S01]  /*34d0*/  UMOV UR43, 0xc0000010 ;  /* 0xc0000010002b7882 */ /* 0x000fe20000000000 */
[----:B------:R-:W-:-:S06]  /*34e0*/  UISETP.NE.AND UP0, UPT, UR54, 0x3, UPT ;  /* 0x000000033600788c */ /* 0x000fcc000bf05270 */
[----:B------:R-:W-:Y:S01]  /*34f0*/  PLOP3.LUT P1, PT, PT, PT, UP0, 0x80, 0x0 ;  /* 0x000000000000781c */ /* 0x000fe20003f2f008 */
[----:B------:R-:W-:Y:S02]  /*3500*/  WARPGROUP.DEPBAR.LE gsb0, 0x0 ;  /* 0x00008000000079c5 */ /* 0x000fe40000010000 */
[----:B------:R-:W-:-:S06]  /*3510*/  WARPGROUP.ARRIVE ;  /* 0x00000000000079c5 */ /* 0x000fcc0000000000 */
[----:B------:R-:W-:Y:S03]  /*3520*/  HGMMA.64x16x16.F32 R92, gdesc[UR28].tnspB, R92, gsb0 ;  /* 0x402000001c5c79f0 */ /* 0x000fe6000800085c */
[----:B------:R-:W-:Y:S02]  /*3530*/  WARPGROUP.DEPBAR.LE gsb0, 0x0 ;  /* 0x00008000000079c5 */ /* 0x000fe40000010000 */
[----:B------:R-:W-:-:S06]  /*3540*/  WARPGROUP.ARRIVE ;  /* 0x00000000000079c5 */ /* 0x000fcc0000000000 */
[----:B------:R-:W-:Y:S03]  /*3550*/  HGMMA.64x16x16.F32 R92, gdesc[UR32].tnspB, R92, gsb0 ;  /* 0x40200000205c79f0 */ /* 0x000fe6000800085c */
[----:B------:R-:W-:Y:S02]  /*3560*/  WARPGROUP.DEPBAR.LE gsb0, 0x0 ;  /* 0x00008000000079c5 */ /* 0x000fe40000010000 */
[----:B------:R-:W-:-:S06]  /*3570*/  WARPGROUP.ARRIVE ;  /* 0x00000000000079c5 */ /* 0x000fcc0000000000 */
[----:B------:R-:W-:Y:S03]  /*3580*/  HGMMA.64x16x16.F32 R92, gdesc[UR40].tnspB, R92, gsb0 ;  /* 0x40200000285c79f0 */ /* 0x000fe6000800085c */
[----:B------:R-:W-:Y:S02]  /*3590*/  WARPGROUP.DEPBAR.LE gsb0, 0x0 ;  /* 0x00008000000079c5 */ /* 0x000fe40000010000 */
[----:B------:R-:W-:Y:S05]  /*35a0*/  @!P1 BRA `(.L_x_28) ;  /* 0x0000000000049947 */ /* 0x000fea0003800000 */
[----:B------:R-:W-:Y:S01]  /*35b0*/  BPT.TRAP 0x1 ;  /* 0x000000040000795c */ /* 0x000fe20000300000 */
.L_x_28:
[----:B-1----:R-:W-:Y:S02]  /*35c0*/  LEA R3, R110, UR38, 0x3 ;  /* 0x000000266e037c11 */ /* 0x002fe4000f8e18ff */
[----:B--2---:R-:W-:-:S04]  /*35d0*/  SHF.L.U32 R0, R106, 0x1f, RZ ;  /* 0x0000001f6a007819 */ /* 0x004fc800000006ff */
[----:B------:R-:W1:Y:S02]  /*35e0*/  SYNCS.PHASECHK.TRANS64.TRYWAIT P0, [R3+URZ+0xa490], R0 ;  /* 0x00a49000030075a7 */ /* 0x000e64000800017f */
[----:B-1----:R-:W-:Y:S05]  /*35f0*/  @!P0 BRA `(.L_x_29) ;  /* 0x0000003800988947 */ /* 0x002fea0003800000 */
.L_x_128:
[----:B------:R-:W-:Y:S05]  /*3600*/  @!P1 BRA `(.L_x_30) ;  /* 0x0000000000049947 */ /* 0x000fea0003800000 */
[----:B------:R-:W-:Y:S01]  /*3610*/  BPT.TRAP 0x1 ;  /* 0x000000040000795c */ /* 0x000fe20000300000 */
.L_x_30:
[----:B------:R2:W-:Y:S01]  /*3620*/  SYNCS.ARRIVE.TRANS64.A1T0 RZ, [R3+URZ+0xa480], RZ ;  /* 0x00a480ff03ff79a7 */ /* 0x0005e2000810003f */
[----:B------:R-:W-:Y:S05]  /*3630*/  BRA `(.L_x_31) ;  /* 0x0000000800547947 */ /* 0x000fea0003800000 */
.L_x_27:
[----:B------:R-:W-:Y:S01]  /*3640*/  USHF.L.U32 UR22, UR36, 0x1, URZ ;  /* 0x0000000124167899 */ /* 0x000fe2000800063f */
[----:B--2---:R-:W-:-:S03]  /*3650*/  SHF.L.U32 R0, R15, 0x1f, RZ ;  /* 0x0000001f0f007819 */ /* 0x004fc600000006ff */
[----:B------:R-:W-:-:S04]  /*3660*/  UIADD3 UR8, UR37, UR22, URZ ;  /* 0x0000001625087290 */ /* 0x000fc8000fffe03f */
[----:B------:R-:W-:-:S09]  /*3670*/  ULEA UR8, UR8, UR26, 0x3 ;  /* 0x0000001a08087291 */ /* 0x000fd2000f8e183f */
[----:B---3--:R-:W2:Y:S02]  /*3680*/  SYNCS.PHASECHK.TRANS64.TRYWAIT P0, [UR8], R0 ;  /* 0x00000000ff0075a7 */ /* 0x008ea40008000148 */
[----:B--2---:R-:W-:Y:S05]  /*3690*/  @!P0 BRA `(.L_x_32) ;  /* 0x0000003800848947 */ /* 0x004fea0003800000 */
.L_x_129:
[----:B------:R-:W-:Y:S01]  /*36a0*/  ULOP3.LUT UR8, UR55, 0x400000, URZ, 0xfc, !UPT ;  /* 0x0040000037087892 */ /* 0x000fe2000f8efc3f */
[----:B------:R-:W-:Y:S01]  /*36b0*/  WARPGROUP.ARRIVE ;  /* 0x00000000000079c5 */ /* 0x000fe20000000000 */
[----:B------:R-:W-:Y:S01]  /*36c0*/  UMOV UR9, 0x8 ;  /* 0x0000000800097882 */ /* 0x000fe20000000000 */
[----:B------:R-:W-:Y:S02]  /*36d0*/  UIADD3 UR46, UR7, 0x20, UR57 ;  /* 0x00000020072e7890 */ /* 0x000fe4000fffe039 */
[----:B------:R-:W-:Y:S01]  /*36e0*/  UIADD3 UR44, UR8, 0x80, URZ ;  /* 0x00000080082c7890 */ /* 0x000fe2000fffe03f */
[----:B------:R-:W-:Y:S01]  /*36f0*/  UMOV UR47, 0xc0000010 ;  /* 0xc0000010002f7882 */ /* 0x000fe20000000000 */
[----:B------:R-:W-:Y:S02]  /*3700*/  UMOV UR45, 0x8 ;  /* 0x00000008002d7882 */ /* 0x000fe40000000000 */
[----:B------:R-:W-:Y:S01]  /*3710*/  HGMMA.64x16x16.F32 R24, gdesc[UR8].tnspA.tnspB, RZ, !UPT, gsb0 ;  /* 0x60200000081879f0 */ /* 0x000fe2000c0008ff */
[----:B------:R-:W-:Y:S01]  /*3720*/  UIADD3 UR12, UR8, 0x100, URZ ;  /* 0x00000100080c7890 */ /* 0x000fe2000fffe03f */
[----:B------:R-:W-:Y:S01]  /*3730*/  UMOV UR13, 0x8 ;  /* 0x00000008000d7882 */ /* 0x000fe20000000000 */
[----:B------:R-:W-:Y:S01]  /*3740*/  UIADD3 UR16, UR8, 0x180, URZ ;  /* 0x0000018008107890 */ /* 0x000fe2000fffe03f */
[----:B------:R-:W-:Y:S01]  /*3750*/  UMOV UR17, 0x8 ;  /* 0x0000000800117882 */ /* 0x000fe20000000000 */
[----:B------:R-:W-:-:S02]  /*3760*/  UIADD3 UR9, UR39, UR57, URZ ;  /* 0x0000003927097290 */ /* 0x000fc4000fffe03f */
[----:B------:R-:W-:Y:S02]  /*3770*/  ULEA UR30, UR31, UR30, 0x7 ;  /* 0x0000001e1f1e7291 */ /* 0x000fe4000f8e383f */
[----:B------:R-:W-:Y:S02]  /*3780*/  UISETP.NE.AND UP0, UPT, UR54, 0x3, UPT ;  /* 0x000000033600788c */ /* 0x000fe4000bf05270 */
[----:B------:R-:W-:-:S04]  /*3790*/  ULOP3.LUT UR22, UR22, 0x1, UR37, 0xf4, !UPT ;  /* 0x0000000116167892 */ /* 0x000fc8000f8ef425 */
[----:B------:R-:W-:Y:S01]  /*37a0*/  PLOP3.LUT P0, PT, PT, PT, UP0, 0x80, 0x0 ;  /* 0x000000000000781c */ /* 0x000fe20003f0f008 */
[----:B------:R-:W-:Y:S01]  /*37b0*/  ULEA UR22, UR22, UR26, 0x3 ;  /* 0x0000001a16167291 */ /* 0x000fe2000f8e183f */
[----:B------:R-:W-:Y:S02]  /*37c0*/  WARPGROUP.DEPBAR.LE gsb0, 0x0 ;  /* 0x00008000000079c5 */ /* 0x000fe40000010000 */
[----:B------:R-:W-:-:S06]  /*37d0*/  WARPGROUP.ARRIVE ;  /* 0x00000000000079c5 */ /* 0x000fcc0000000000 */
[----:B------:R-:W-:Y:S01]  /*37e0*/  HGMMA.64x16x16.F32 R24, gdesc[UR44].tnspA.tnspB, R24, gsb0 ;  /* 0x602000002c1879f0 */ /* 0x000fe20008000818 */
[----:B------:R-:W-:Y:S01]  /*37f0*/  UIADD3 UR44, UR8, 0x200, URZ ;  /* 0x00000200082c7890 */ /* 0x000fe2000fffe03f */
[----:B------:R-:W-:Y:S01]  /*3800*/  UMOV UR46, UR9 ;  /* 0x00000009002e7c82 */ /* 0x000fe20008000000 */
[----:B------:R-:W-:Y:S01]  /*3810*/  UMOV UR47, 0xc0000010 ;  /* 0xc0000010002f7882 */ /* 0x000fe20000000000 */
[----:B------:R-:W-:Y:S01]  /*3820*/  UMOV UR45, 0x8 ;  /* 0x00000008002d7882 */ /* 0x000fe20000000000 */
[----:B------:R-:W-:Y:S02]  /*3830*/  WARPGROUP.DEPBAR.LE gsb0, 0x0 ;  /* 0x00008000000079c5 */ /* 0x000fe40000010000 */
[----:B------:R-:W-:-:S06]  /*3840*/  WARPGROUP.ARRIVE ;  /* 0x00000000000079c5 */ /* 0x000fcc0000000000 */
[----:B------:R-:W-:Y:S03]  /*3850*/  HGMMA.64x16x16.F32 R24, gdesc[UR12].tnspA.tnspB, R24, gsb0 ;  /* 0x602000000c1879f0 */ /* 0x000fe60008000818 */
[----:B------:R-:W-:Y:S02]  /*3860*/  WARPGROUP.DEPBAR.LE gsb0, 0x0 ;  /* 0x00008000000079c5 */ /* 0x000fe40000010000 */
[----:B------:R-:W-:-:S06]  /*3870*/  WARPGROUP.ARRIVE ;  /* 0x00000000000079c5 */ /* 0x000fcc0000000000 */
[----:B------:R-:W-:Y:S03]  /*3880*/  HGMMA.64x16x16.F32 R24, gdesc[UR16].tnspA.tnspB, R24, gsb0 ;  /* 0x60200000101879f0 */ /* 0x000fe60008000818 */
[----:B------:R-:W-:Y:S02]  /*3890*/  WARPGROUP.DEPBAR.LE gsb0, 0x0 ;  /* 0x00008000000079c5 */ /* 0x000fe40000010000 */
[----:B------:R-:W-:-:S06]  /*38a0*/  WARPGROUP.ARRIVE ;  /* 0x00000000000079c5 */ /* 0x000fcc0000000000 */
[----:B------:R-:W-:Y:S01]  /*38b0*/  HGMMA.64x16x16.F32 R24, gdesc[UR44].tnspA.tnspB, R24, gsb0 ;  /* 0x602000002c1879f0 */ /* 0x000fe20008000818 */
[----:B------:R-:W-:Y:S02]  /*38c0*/  UIADD3 UR46, UR39, 0x20, UR57 ;  /* 0x00000020272e7890 */ /* 0x000fe4000fffe039 */
[----:B------:R-:W-:Y:S01]  /*38d0*/  UIADD3 UR44, UR8, 0x280, URZ ;  /* 0x00000280082c7890 */ /* 0x000fe2000fffe03f */
[----:B------:R-:W-:Y:S01]  /*38e0*/  UMOV UR47, 0xc0000010 ;  /* 0xc0000010002f7882 */ /* 0x000fe20000000000 */
[----:B------:R-:W-:Y:S01]  /*38f0*/  UMOV UR45, 0x8 ;  /* 0x00000008002d7882 */ /* 0x000fe20000000000 */
[----:B------:R-:W-:Y:S02]  /*3900*/  WARPGROUP.DEPBAR.LE gsb0, 0x0 ;  /* 0x00008000000079c5 */ /* 0x000fe40000010000 */
[----:B------:R-:W-:-:S06]  /*3910*/  WARPGROUP.ARRIVE ;  /* 0x00000000000079c5 */ /* 0x000fcc0000000000 */
[----:B------:R-:W-:Y:S01]  /*3920*/  HGMMA.64x16x16.F32 R24, gdesc[UR44].tnspA.tnspB, R24, gsb0 ;  /* 0x602000002c1879f0 */ /* 0x000fe20008000818 */
[----:B------:R-:W-:Y:S02]  /*3930*/  UIADD3 UR46, UR9, 0x40, URZ ;  /* 0x00000040092e7890 */ /* 0x000fe4000fffe03f */
        /* <DEDUP_REMOVED lines=10> */
[----:B------:R-:W-:Y:S01]  /*39e0*/  UIADD3 UR8, UR52, 0x200, URZ ;  /* 0x0000020034087890 */ /* 0x000fe2000fffe03f */
[----:B------:R-:W-:Y:S02]  /*39f0*/  WARPGROUP.DEPBAR.LE gsb0, 0x0 ;  /* 0x00008000000079c5 */ /* 0x000fe40000010000 */
[----:B------:R-:W-:-:S06]  /*3a00*/  WARPGROUP.ARRIVE ;  /* 0x00000000000079c5 */ /* 0x000fcc0000000000 */
[----:B------:R-:W-:Y:S01]  /*3a10*/  HGMMA.64x16x16.F32 R24, gdesc[UR44].tnspA.tnspB, R24, gsb0 ;  /* 0x602000002c1879f0 */ /* 0x000fe20008000818 */
[----:B------:R-:W-:Y:S01]  /*3a20*/  UMOV UR46, UR30 ;  /* 0x0000001e002e7c82 */ /* 0x000fe20008000000 */
[----:B------:R-:W-:Y:S01]  /*3a30*/  UMOV UR47, 0xc0000010 ;  /* 0xc0000010002f7882 */ /* 0x000fe20000000000 */
[----:B------:R-:W-:Y:S01]  /*3a40*/  UMOV UR44, UR8 ;  /* 0x00000008002c7c82 */ /* 0x000fe20008000000 */
[----:B------:R-:W-:Y:S01]  /*3a50*/  UMOV UR45, 0x40 ;  /* 0x00000040002d7882 */ /* 0x000fe20000000000 */
[----:B------:R-:W-:Y:S02]  /*3a60*/  WARPGROUP.DEPBAR.LE gsb0, 0x0 ;  /* 0x00008000000079c5 */ /* 0x000fe40000010000 */
[----:B------:R-:W-:-:S06]  /*3a70*/  WARPGROUP.ARRIVE ;  /* 0x00000000000079c5 */ /* 0x000fcc0000000000 */
[----:B------:R-:W-:Y:S01]  /*3a80*/  HGMMA.64x16x16.F32 R92, gdesc[UR44].tnspB, R92, gsb0 ;  /* 0x402000002c5c79f0 */ /* 0x000fe2000800085c */
[----:B------:R-:W-:Y:S02]  /*3a90*/  UIADD3 UR44, UR52, 0x210, URZ ;  /* 0x00000210342c7890 */ /* 0x000fe4000fffe03f */
[----:B------:R-:W-:Y:S01]  /*3aa0*/  UIADD3 UR46, UR30, 0x20, URZ ;  /* 0x000000201e2e7890 */ /* 0x000fe2000fffe03f */
[----:B------:R-:W-:Y:S01]  /*3ab0*/  UMOV UR45, 0x40 ;  /* 0x00000040002d7882 */ /* 0x000fe20000000000 */
        /* <DEDUP_REMOVED lines=17> */
[----:B------:R-:W-:Y:S03]  /*3bd0*/  HGMMA.64x16x16.F32 R92, gdesc[UR44].tnspB, R92, gsb0 ;  /* 0x402000002c5c79f0 */ /* 0x000fe6000800085c */
[----:B------:R-:W-:Y:S02]  /*3be0*/  WARPGROUP.DEPBAR.LE gsb0, 0x0 ;  /* 0x00008000000079c5 */ /* 0x000fe40000010000 */
[----:B------:R-:W-:Y:S01]  /*3bf0*/  SYNCS.ARRIVE.TRANS64.A1T0 RZ, [UR22], RZ ;  /* 0x000000ffffff79a7 */ /* 0x000fe20008100016 */
[----:B------:R-:W-:Y:S05]  /*3c00*/  @!P0 BRA `(.L_x_33) ;  /* 0x0000000000048947 */ /* 0x000fea0003800000 */
[----:B------:R-:W-:Y:S01]  /*3c10*/  BPT.TRAP 0x1 ;  /* 0x000000040000795c */ /* 0x000fe20000300000 */
.L_x_33:
[----:B------:R-:W-:Y:S02]  /*3c20*/  LEA R10, R110, UR38, 0x3 ;  /* 0x000000266e0a7c11 */ /* 0x000fe4000f8e18ff */
[----:B-1----:R-:W-:-:S04]  /*3c30*/  SHF.L.U32 R3, R106, 0x1f, RZ ;  /* 0x0000001f6a037819 */ /* 0x002fc800000006ff */
[----:B------:R-:W1:Y:S02]  /*3c40*/  SYNCS.PHASECHK.TRANS64.TRYWAIT P1, [R10+URZ+0xa490], R3 ;  /* 0x00a490030a0075a7 */ /* 0x000e64000802017f */
[----:B-1----:R-:W-:Y:S05]  /*3c50*/  @!P1 BRA `(.L_x_34) ;  /* 0x00000034002c9947 */ /* 0x002fea0003800000 */
.L_x_130:
[----:B------:R-:W2:Y:S01]  /*3c60*/  S2UR UR12, SR_SWINHI ;  /* 0x00000000000c79c3 */ /* 0x000ea20000002f00 */
[----:B-1----:R-:W-:-:S04]  /*3c70*/  SHF.L.U32 R3, R110, 0xa, RZ ;  /* 0x0000000a6e037819 */ /* 0x002fc800000006ff */
[----:B------:R-:W-:Y:S02]  /*3c80*/  IADD3 R0, P1, R108, R3, RZ ;  /* 0x000000036c007210 */ /* 0x000fe40007f3e0ff */
[----:B------:R-:W-:-:S04]  /*3c90*/  SHF.R.S32.HI R3, RZ, 0x1f, R3 ;  /* 0x0000001fff037819 */ /* 0x000fc80000011403 */
[----:B------:R-:W-:Y:S01]  /*3ca0*/  LEA.HI.X.SX32 R5, R108, R3, 0x1, P1 ;  /* 0x000000036c057211 */ /* 0x000fe200008f0eff */
[----:B------:R-:W-:Y:S01]  /*3cb0*/  UMOV UR8, UR38 ;  /* 0x0000002600087c82 */ /* 0x000fe20008000000 */
[----:B--2---:R-:W-:Y:S01]  /*3cc0*/  UMOV UR9, UR12 ;  /* 0x0000000c00097c82 */ /* 0x004fe20008000000 */
[----:B------:R-:W-:-:S04]  /*3cd0*/  LEA R9, P2, R0, UR8, 0x2 ;  /* 0x0000000800097c11 */ /* 0x000fc8000f8410ff */
[C---:B------:R-:W-:Y:S02]  /*3ce0*/  IADD3 R3, P1, R9.reuse, 0x8000, RZ ;  /* 0x0000800009037810 */ /* 0x040fe40007f3e0ff */
[----:B------:R-:W-:Y:S02]  /*3cf0*/  LEA.HI.X R0, R0, UR9, R5, 0x2, P2 ;  /* 0x0000000900007c11 */ /* 0x000fe400090f1405 */
[C---:B------:R-:W-:Y:S02]  /*3d00*/  IADD3 R5, P2, R9.reuse, 0x8200, RZ ;  /* 0x0000820009057810 */ /* 0x040fe40007f5e0ff */
[C---:B------:R-:W-:Y:S02]  /*3d10*/  IADD3 R7, P4, R9.reuse, 0x8020, RZ ;  /* 0x0000802009077810 */ /* 0x040fe40007f9e0ff */
[----:B------:R-:W-:Y:S02]  /*3d20*/  IADD3 R9, P5, R9, 0x8220, RZ ;  /* 0x0000822009097810 */ /* 0x000fe40007fbe0ff */
[----:B------:R-:W-:-:S02]  /*3d30*/  LOP3.LUT R2, R3, 0x180, RZ, 0xc0, !PT ;  /* 0x0000018003027812 */ /* 0x000fc400078ec0ff */
[----:B------:R-:W-:Y:S02]  /*3d40*/  LOP3.LUT R4, R5, 0x180, RZ, 0xc0, !PT ;  /* 0x0000018005047812 */ /* 0x000fe400078ec0ff */
[----:B------:R-:W-:Y:S02]  /*3d50*/  LOP3.LUT R6, R7, 0x180, RZ, 0xc0, !PT ;  /* 0x0000018007067812 */ /* 0x000fe400078ec0ff */
[----:B------:R-:W-:Y:S02]  /*3d60*/  LOP3.LUT R8, R9, 0x180, RZ, 0xc0, !PT ;  /* 0x0000018009087812 */ /* 0x000fe400078ec0ff */
[----:B------:R-:W-:Y:S02]  /*3d70*/  SHF.R.U64 R2, R2, 0x3, RZ ;  /* 0x0000000302027819 */ /* 0x000fe400000012ff */
[----:B------:R-:W-:Y:S02]  /*3d80*/  SHF.R.U64 R4, R4, 0x3, RZ ;  /* 0x0000000304047819 */ /* 0x000fe400000012ff */
[----:B------:R-:W-:-:S02]  /*3d90*/  SHF.R.U64 R6, R6, 0x3, RZ ;  /* 0x0000000306067819 */ /* 0x000fc400000012ff */
[----:B------:R-:W-:Y:S02]  /*3da0*/  SHF.R.U64 R8, R8, 0x3, RZ ;  /* 0x0000000308087819 */ /* 0x000fe400000012ff */
[----:B------:R-:W-:Y:S01]  /*3db0*/  LOP3.LUT R2, R2, R3, RZ, 0x3c, !PT ;  /* 0x0000000302027212 */ /* 0x000fe200078e3cff */
[--C-:B------:R-:W-:Y:S01]  /*3dc0*/  IMAD.X R3, RZ, RZ, R0.reuse, P1 ;  /* 0x000000ffff037224 */ /* 0x100fe200008e0600 */
[----:B------:R-:W-:Y:S01]  /*3dd0*/  LOP3.LUT R4, R4, R5, RZ, 0x3c, !PT ;  /* 0x0000000504047212 */ /* 0x000fe200078e3cff */
[--C-:B------:R-:W-:Y:S01]  /*3de0*/  IMAD.X R5, RZ, RZ, R0.reuse, P2 ;  /* 0x000000ffff057224 */ /* 0x100fe200010e0600 */
[----:B------:R-:W-:Y:S01]  /*3df0*/  LOP3.LUT R6, R6, R7, RZ, 0x3c, !PT ;  /* 0x0000000706067212 */ /* 0x000fe200078e3cff */
[--C-:B------:R-:W-:Y:S01]  /*3e00*/  IMAD.X R7, RZ, RZ, R0.reuse, P4 ;  /* 0x000000ffff077224 */ /* 0x100fe200020e0600 */
[----:B------:R-:W-:Y:S01]  /*3e10*/  LOP3.LUT R8, R8, R9, RZ, 0x3c, !PT ;  /* 0x0000000908087212 */ /* 0x000fe200078e3cff */
[----:B------:R-:W-:Y:S01]  /*3e20*/  IMAD.X R9, RZ, RZ, R0, P5 ;  /* 0x000000ffff097224 */ /* 0x000fe200028e0600 */
[----:B------:R1:W-:Y:S04]  /*3e30*/  ST.E desc[UR60][R2.64], R24 ;  /* 0x0000001802007985 */ /* 0x0003e8000c10193c */
[----:B------:R1:W-:Y:S04]  /*3e40*/  ST.E desc[UR60][R2.64+0x4], R25 ;  /* 0x0000041902007985 */ /* 0x0003e8000c10193c */
[----:B------:R1:W-:Y:S04]  /*3e50*/  ST.E desc[UR60][R4.64], R26 ;  /* 0x0000001a04007985 */ /* 0x0003e8000c10193c */
[----:B------:R1:W-:Y:S04]  /*3e60*/  ST.E desc[UR60][R4.64+0x4], R27 ;  /* 0x0000041b04007985 */ /* 0x0003e8000c10193c */
[----:B------:R1:W-:Y:S04]  /*3e70*/  ST.E desc[UR60][R6.64], R28 ;  /* 0x0000001c06007985 */ /* 0x0003e8000c10193c */
[----:B------:R1:W-:Y:S04]  /*3e80*/  ST.E desc[UR60][R6.64+0x4], R29 ;  /* 0x0000041d06007985 */ /* 0x0003e8000c10193c */
[----:B------:R1:W-:Y:S04]  /*3e90*/  ST.E desc[UR60][R8.64], R30 ;  /* 0x0000001e08007985 */ /* 0x0003e8000c10193c */
[----:B------:R1:W-:Y:S01]  /*3ea0*/  ST.E desc[UR60][R8.64+0x4], R31 ;  /* 0x0000041f08007985 */ /* 0x0003e2000c10193c */
[----:B------:R-:W-:Y:S01]  /*3eb0*/  @!PT LDS RZ, [RZ] ;  /* 0x00000000fffff984 */ /* 0x000fe20000000800 */
[----:B------:R-:W-:Y:S01]  /*3ec0*/  @!PT LDS RZ, [RZ] ;  /* 0x00000000fffff984 */ /* 0x000fe20000000800 */
[----:B------:R-:W-:Y:S01]  /*3ed0*/  @!PT LDS RZ, [RZ] ;  /* 0x00000000fffff984 */ /* 0x000fe20000000800 */
[----:B------:R-:W-:Y:S01]  /*3ee0*/  @!PT LDS RZ, [RZ] ;  /* 0x00000000fffff984 */ /* 0x000fe20000000800 */
[----:B------:R2:W-:Y:S06]  /*3ef0*/  MEMBAR.ALL.CTA ;  /* 0x0000000000007992 */ /* 0x0005ec0000008000 */
[----:B--2---:R-:W2:Y:S01]  /*3f00*/  FENCE.VIEW.ASYNC.S ;  /* 0x00000000000073c6 */ /* 0x004ea20000000000 */
[----:B------:R-:W-:Y:S05]  /*3f10*/  @!P0 BRA `(.L_x_35) ;  /* 0x0000000000048947 */ /* 0x000fea0003800000 */
[----:B------:R-:W-:Y:S01]  /*3f20*/  BPT.TRAP 0x1 ;  /* 0x000000040000795c */ /* 0x000fe20000300000 */
.L_x_35:
[----:B--2---:R3:W-:Y:S01]  /*3f30*/  SYNCS.ARRIVE.TRANS64.A1T0 RZ, [R10+URZ+0xa480], RZ ;  /* 0x00a480ff0aff79a7 */ /* 0x0047e2000810003f */
[----:B------:R-:W-:-:S04]  /*3f40*/  UIADD3 UR36, UR36, 0x1, URZ ;  /* 0x0000000124247890 */ /* 0x000fc8000fffe03f */
[----:B------:R-:W-:-:S04]  /*3f50*/  UISETP.NE.AND UP0, UPT, UR36, 0x2, UPT ;  /* 0x000000022400788c */ /* 0x000fc8000bf05270 */
[----:B------:R-:W-:Y:S02]  /*3f60*/  USEL UR8, URZ, 0x1, UP0 ;  /* 0x000000013f087887 */ /* 0x000fe40008000000 */
[----:B------:R-:W-:-:S04]  /*3f70*/  USEL UR36, UR36, URZ, UP0 ;  /* 0x0000003f24247287 */ /* 0x000fc80008000000 */
[----:B---3--:R-:W-:-:S08]  /*3f80*/  LOP3.LUT R15, R15, UR8, RZ, 0x3c, !PT ;  /* 0x000000080f0f7c12 */ /* 0x008fd0000f8e3cff */
.L_x_31:
[C---:B-1----:R-:W-:Y:S01]  /*3f90*/  VIADD R0, R110.reuse, 0x1 ;  /* 0x000000016e007836 */ /* 0x042fe20000000000 */
[----:B------:R-:W-:-:S04]  /*3fa0*/  ISETP.NE.AND P1, PT, R110, 0x1, PT ;  /* 0x000000016e00780c */ /* 0x000fc80003f25270 */
[C---:B------:R-:W-:Y:S02]  /*3fb0*/  ISETP.NE.AND P0, PT, R0.reuse, 0x2, PT ;  /* 0x000000020000780c */ /* 0x040fe40003f05270 */
[----:B--2---:R-:W-:Y:S02]  /*3fc0*/  SEL R3, RZ, 0x1, P1 ;  /* 0x00000001ff037807 */ /* 0x004fe40000800000 */
[----:B------:R-:W-:Y:S02]  /*3fd0*/  SEL R110, R0, RZ, P0 ;  /* 0x000000ff006e7207 */ /* 0x000fe40000000000 */
[----:B------:R-:W-:Y:S01]  /*3fe0*/  LOP3.LUT R106, R106, R3, RZ, 0x3c, !PT ;  /* 0x000000036a6a7212 */ /* 0x000fe200078e3cff */
[----:B------:R-:W-:Y:S06]  /*3ff0*/  @!P3 BRA `(.L_x_36) ;  /* 0x000000000004b947 */ /* 0x000fec0003800000 */
[----:B------:R-:W-:Y:S01]  /*4000*/  BPT.TRAP 0x1 ;  /* 0x000000040000795c */ /* 0x000fe20000300000 */
.L_x_36:
[----:B------:R-:W-:Y:S02]  /*4010*/  UISETP.GT.U32.AND UP0, UPT, UR4, 0x1, UPT ;  /* 0x000000010400788c */ /* 0x000fe4000bf04070 */
[----:B------:R-:W-:-:S04]  /*4020*/  ULEA UR8, UR53, UR38, 0x3 ;  /* 0x0000002635087291 */ /* 0x000fc8000f8e183f */
[----:B------:R-:W-:Y:S01]  /*4030*/  UIADD3 UR8, UR8, 0xa420, URZ ;  /* 0x0000a42008087890 */ /* 0x000fe2000fffe03f */
[----:B------:R-:W-:-:S03]  /*4040*/  PLOP3.LUT P0, PT, PT, PT, UP0, 0x80, 0x0 ;  /* 0x000000000000781c */ /* 0x000fc60003f0f008 */
[----:B------:R-:W-:-:S09]  /*4050*/  UPRMT UR8, URZ, 0x654, UR8 ;  /* 0x000006543f087896 */ /* 0x000fd20008000008 */
[----:B------:R-:W-:Y:S01]  /*4060*/  SYNCS.ARRIVE.TRANS64.RED.A1T0 RZ, [UR8], RZ ;  /* 0x000000ffffff79a7 */ /* 0x000fe20008100408 */
[----:B------:R-:W-:Y:S05]  /*4070*/  @P0 BRA `(.L_x_37) ;  /* 0x0000000000040947 */ /* 0x000fea0003800000 */
[----:B------:R-:W-:Y:S01]  /*4080*/  BPT.TRAP 0x1 ;  /* 0x000000040000795c */ /* 0x000fe20000300000 */
.L_x_37:
[----:B------:R-:W-:-:S04]  /*4090*/  UIADD3 UR53, UR53, 0x1, URZ ;  /* 0x0000000135357890 */ /* 0x000fc8000fffe03f */
[----:B------:R-:W-:-:S04]  /*40a0*/  UISETP.NE.AND UP0, UPT, UR53, 0x4, UPT ;  /* 0x000000043500788c */ /* 0x000fc8000bf05270 */
[----:B------:R-:W-:Y:S01]  /*40b0*/  USEL UR53, UR53, URZ, UP0 ;  /* 0x0000003f35357287 */ /* 0x000fe20008000000 */
[----:B------:R-:W-:Y:S11]  /*40c0*/  @!P3 BRA `(.L_x_38) ;  /* 0x000000000004b947 */ /* 0x000ff60003800000 */
[----:B------:R-:W-:Y:S01]  /*40d0*/  BPT.TRAP 0x1 ;  /* 0x000000040000795c */ /* 0x000fe20000300000 */
.L_x_38:
[----:B------:R-:W-:-:S04]  /*40e0*/  ULEA UR8, UR53, UR38, 0x3 ;  /* 0x0000002635087291 */ /* 0x000fc8000f8e183f */
[----:B------:R-:W-:-:S04]  /*40f0*/  UIADD3 UR8, UR8, 0xa420, URZ ;  /* 0x0000a42008087890 */ /* 0x000fc8000fffe03f */
[----:B------:R-:W-:-:S09]  /*4100*/  UPRMT UR8, URZ, 0x654, UR8 ;  /* 0x000006543f087896 */ /* 0x000fd20008000008 */
[----:B------:R-:W-:Y:S01]  /*4110*/  SYNCS.ARRIVE.TRANS64.RED.A1T0 RZ, [UR8], RZ ;  /* 0x000000ffffff79a7 */ /* 0x000fe20008100408 */
[----:B------:R-:W-:Y:S05]  /*4120*/  @P0 BRA `(.L_x_39) ;  /* 0x0000000000040947 */ /* 0x000fea0003800000 */
[----:B------:R-:W-:Y:S01]  /*4130*/  BPT.TRAP 0x1 ;  /* 0x000000040000795c */ /* 0x000fe20000300000 */
.L_x_39:
[----:B------:R-:W-:Y:S01]  /*4140*/  UIADD3 UR31, UR59, 0x1, URZ ;  /* 0x000000013b1f7890 */ /* 0x000fe2000fffe03f */
[C---:B------:R-:W-:Y:S01]  /*4150*/  ISETP.GT.AND P0, PT, R111.reuse, 0x1, PT ;  /* 0x000000016f00780c */ /* 0x040fe20003f04270 */
[----:B------:R-:W-:Y:S01]  /*4160*/  UIADD3 UR53, UR53, 0x1, URZ ;  /* 0x0000000135357890 */ /* 0x000fe2000fffe03f */
[----:B------:R-:W-:Y:S01]  /*4170*/  VIADD R111, R111, 0xffffffff ;  /* 0xffffffff6f6f7836 */ /* 0x000fe20000000000 */
[----:B------:R-:W-:Y:S02]  /*4180*/  UISETP.NE.AND UP0, UPT, UR31, 0x4, UPT ;  /* 0x000000041f00788c */ /* 0x000fe4000bf05270 */
[----:B------:R-:W-:Y:S02]  /*4190*/  UISETP.NE.AND UP1, UPT, UR53, 0x4, UPT ;  /* 0x000000043500788c */ /* 0x000fe4000bf25270 */
[----:B------:R-:W-:Y:S02]  /*41a0*/  USEL UR8, URZ, 0x1, UP0 ;  /* 0x000000013f087887 */ /* 0x000fe40008000000 */
[----:B------:R-:W-:-:S02]  /*41b0*/  USEL UR53, UR53, URZ, UP1 ;  /* 0x0000003f35357287 */ /* 0x000fc40008800000 */
[----:B------:R-:W-:Y:S02]  /*41c0*/  USEL UR31, UR31, URZ, UP0 ;  /* 0x0000003f1f1f7287 */ /* 0x000fe40008000000 */
[----:B------:R-:W-:Y:S01]  /*41d0*/  LOP3.LUT R112, R112, UR8, RZ, 0x3c, !PT ;  /* 0x0000000870707c12 */ /* 0x000fe2000f8e3cff */
[----:B------:R-:W-:Y:S09]  /*41e0*/  @P0 BRA `(.L_x_40) ;  /* 0xffffffd0005c0947 */ /* 0x000ff2000383ffff */
.L_x_18:
[----:B------:R-:W-:Y:S05]  /*41f0*/  @!P3 BRA `(.L_x_41) ;  /* 0x000000000004b947 */ /* 0x000fea0003800000 */
[----:B-1----:R-:W-:Y:S01]  /*4200*/  BPT.TRAP 0x1 ;  /* 0x000000040000795c */ /* 0x002fe20000300000 */
.L_x_41:
[----:B------:R-:W-:Y:S02]  /*4210*/  UISETP.GT.U32.AND UP0, UPT, UR4, 0x1, UPT ;  /* 0x000000010400788c */ /* 0x000fe4000bf04070 */
[----:B------:R-:W-:-:S04]  /*4220*/  UIADD3 UR6, UR49, 0xa460, URZ ;  /* 0x0000a46031067890 */ /* 0x000fc8000fffe03f */
[----:B------:R-:W-:Y:S01]  /*4230*/  PLOP3.LUT P0, PT, PT, PT, UP0, 0x80, 0x0 ;  /* 0x000000000000781c */ /* 0x000fe20003f0f008 */
[----:B------:R-:W-:-:S09]  /*4240*/  UPRMT UR6, URZ, 0x654, UR6 ;  /* 0x000006543f067896 */ /* 0x000fd20008000006 */
[----:B------:R-:W-:Y:S03]  /*4250*/  SYNCS.ARRIVE.TRANS64.RED.A1T0 RZ, [UR6], RZ ;  /* 0x000000ffffff79a7 */ /* 0x000fe60008100406 */
[----:B------:R-:W-:Y:S05]  /*4260*/  @P0 BRA `(.L_x_42) ;  /* 0x0000000000040947 */ /* 0x000fea0003800000 */
[----:B-1----:R-:W-:Y:S01]  /*4270*/  BPT.TRAP 0x1 ;  /* 0x000000040000795c */ /* 0x002fe20000300000 */
.L_x_42:
[----:B------:R-:W-:Y:S05]  /*4280*/  @!P3 BRA `(.L_x_43) ;  /* 0x000000000004b947 */ /* 0x000fea0003800000 */
[----:B-1----:R-:W-:Y:S01]  /*4290*/  BPT.TRAP 0x1 ;  /* 0x000000040000795c */ /* 0x002fe20000300000 */
.L_x_43:
[----:B------:R-:W-:-:S04]  /*42a0*/  UIADD3 UR49, UR49, 0xa468, URZ ;  /* 0x0000a46831317890 */ /* 0x000fc8000fffe03f */
[----:B------:R-:W-:-:S09]  /*42b0*/  UPRMT UR49, URZ, 0x654, UR49 ;  /* 0x000006543f317896 */ /* 0x000fd20008000031 */
[----:B------:R-:W-:Y:S01]  /*42c0*/  SYNCS.ARRIVE.TRANS64.RED.A1T0 RZ, [UR49], RZ ;  /* 0x000000ffffff79a7 */ /* 0x000fe20008100431 */
[----:B------:R-:W-:Y:S05]  /*42d0*/  @P0 BRA `(.L_x_44) ;  /* 0x0000000000040947 */ /* 0x000fea0003800000 */
[----:B-1----:R-:W-:Y:S01]  /*42e0*/  BPT.TRAP 0x1 ;  /* 0x000000040000795c */ /* 0x002fe20000300000 */
.L_x_44:
[----:B------:R-:W-:-:S04]  /*42f0*/  ULOP3.LUT UR5, UR5, 0x2, URZ, 0xfc, !UPT ;  /* 0x0000000205057892 */ /* 0x000fc8000f8efc3f */
[----:B------:R-:W-:-:S06]  /*4300*/  UISETP.NE.AND UP0, UPT, UR5, 0x3, UPT ;  /* 0x000000030500788c */ /* 0x000fcc000bf05270 */
[----:B------:R-:W-:-:S13]  /*4310*/  PLOP3.LUT P1, PT, PT, PT, UP0, 0x80, 0x0 ;  /* 0x000000000000781c */ /* 0x000fda0003f2f008 */
[----:B------:R-:W-:Y:S05]  /*4320*/  @!P1 BRA `(.L_x_45) ;  /* 0x0000000000049947 */ /* 0x000fea0003800000 */
[----:B-1----:R-:W-:Y:S01]  /*4330*/  BPT.TRAP 0x1 ;  /* 0x000000040000795c */ /* 0x002fe20000300000 */
.L_x_45:
[----:B------:R-:W-:Y:S02]  /*4340*/  LEA R3, R110, UR38, 0x3 ;  /* 0x000000266e037c11 */ /* 0x000fe4000f8e18ff */
[----:B------:R-:W-:-:S04]  /*4350*/  SHF.L.U32 R0, R106, 0x1f, RZ ;  /* 0x0000001f6a007819 */ /* 0x000fc800000006ff */
[----:B------:R-:W2:Y:S02]  /*4360*/  SYNCS.PHASECHK.TRANS64.TRYWAIT P0, [R3+URZ+0xa490], R0 ;  /* 0x00a49000030075a7 */ /* 0x000ea4000800017f */
[----:B--2---:R-:W-:Y:S05]  /*4370*/  @!P0 BRA `(.L_x_46) ;  /* 0x0000002c00788947 */ /* 0x004fea0003800000 */
.L_x_131:
[----:B------:R-:W-:Y:S05]  /*4380*/  @!P1 BRA `(.L_x_47) ;  /* 0x0000000000049947 */ /* 0x000fea0003800000 */
[----:B-1----:R-:W-:Y:S01]  /*4390*/  BPT.TRAP 0x1 ;  /* 0x000000040000795c */ /* 0x002fe20000300000 */
.L_x_47:
[----:B------:R-:W-:-:S04]  /*43a0*/  IADD3 R110, R110, 0x1, RZ ;  /* 0x000000016e6e7810 */ /* 0x000fc80007ffe0ff */
[----:B------:R-:W-:-:S04]  /*43b0*/  ISETP.NE.AND P0, PT, R110, 0x2, PT ;  /* 0x000000026e00780c */ /* 0x000fc80003f05270 */
[----:B--2---:R-:W-:Y:S02]  /*43c0*/  SEL R3, RZ, 0x1, P0 ;  /* 0x00000001ff037807 */ /* 0x004fe40000000000 */
[----:B------:R-:W-:Y:S02]  /*43d0*/  SEL R110, R110, RZ, P0 ;  /* 0x000000ff6e6e7207 */ /* 0x000fe40000000000 */
[----:B------:R-:W-:Y:S02]  /*43e0*/  LOP3.LUT R0, R106, R3, RZ, 0x3c, !PT ;  /* 0x000000036a007212 */ /* 0x000fe400078e3cff */
[----:B------:R-:W-:Y:S02]  /*43f0*/  LEA R3, R110, UR38, 0x3 ;  /* 0x000000266e037c11 */ /* 0x000fe4000f8e18ff */
[----:B------:R-:W-:-:S04]  /*4400*/  SHF.L.U32 R0, R0, 0x1f, RZ ;  /* 0x0000001f00007819 */ /* 0x000fc800000006ff */
[----:B------:R-:W2:Y:S02]  /*4410*/  SYNCS.PHASECHK.TRANS64.TRYWAIT P0, [R3+URZ+0xa490], R0 ;  /* 0x00a49000030075a7 */ /* 0x000ea4000800017f */
[----:B--2---:R-:W-:Y:S05]  /*4420*/  @!P0 BRA `(.L_x_48) ;  /* 0x0000002c00608947 */ /* 0x004fea0003800000 */
.L_x_132:
[----:B------:R-:W-:Y:S01]  /*4430*/  ULEA UR4, UR36, UR37, 0x1 ;  /* 0x0000002524047291 */ /* 0x000fe2000f8e083f */
[----:B------:R-:W-:Y:S01]  /*4440*/  SHF.L.U32 R15, R15, 0x1f, RZ ;  /* 0x0000001f0f0f7819 */ /* 0x000fe200000006ff */
[----:B-1----:R-:W-:Y:S01]  /*4450*/  USHF.L.U32 UR42, UR58, 0x6, URZ ;  /* 0x000000063a2a7899 */ /* 0x002fe2000800063f */
[----:B--2---:R-:W-:Y:S01]  /*4460*/  MOV R0, RZ ;  /* 0x000000ff00007202 */ /* 0x004fe20000000f00 */
[----:B------:R-:W-:-:S03]  /*4470*/  ULEA UR4, UR4, UR38, 0x3 ;  /* 0x0000002604047291 */ /* 0x000fc6000f8e183f */
[----:B------:R-:W-:-:S06]  /*4480*/  LOP3.LUT P1, RZ, R0, 0x9f, RZ, 0xc0, !PT ;  /* 0x0000009f00ff7812 */ /* 0x000fcc000782c0ff */
[----:B------:R-:W1:Y:S02]  /*4490*/  SYNCS.PHASECHK.TRANS64.TRYWAIT P0, [UR4+0xa4a0], R15 ;  /* 0x00a4a00fff0075a7 */ /* 0x000e640008000144 */
[----:B-1----:R-:W-:Y:S05]  /*44a0*/  @!P0 BRA `(.L_x_49) ;  /* 0x0000002c00548947 */ /* 0x002fea0003800000 */
.L_x_133:
[----:B------:R-:W-:Y:S05]  /*44b0*/  @!P1 BRA `(.L_x_50) ;  /* 0x0000000000409947 */ /* 0x000fea0003800000 */
[----:B-1----:R-:W-:Y:S01]  /*44c0*/  MOV R0, 0x0 ;  /* 0x0000000000007802 */ /* 0x002fe20000000f00 */
[----:B------:R-:W-:Y:S01]  /*44d0*/  ULDC.64 UR4, c[0x4][0x68] ;  /* 0x01001a0000047ab9 */ /* 0x000fe20000000a00 */
[----:B------:R-:W-:Y:S01]  /*44e0*/  ULDC.64 UR6, c[0x4][0x8] ;  /* 0x0100020000067ab9 */ /* 0x000fe20000000a00 */
[----:B------:R-:W-:Y:S01]  /*44f0*/  IMAD.U32 R4, RZ, RZ, UR4 ;  /* 0x00000004ff047e24 */ /* 0x000fe2000f8e00ff */
[----:B---3--:R1:W2:Y:S01]  /*4500*/  LDC.64 R2, c[0x4][R0] ;  /* 0x0100000000027b82 */ /* 0x0082a20000000a00 */
[----:B------:R-:W-:Y:S01]  /*4510*/  IMAD.U32 R5, RZ, RZ, UR5 ;  /* 0x00000005ff057e24 */ /* 0x000fe2000f8e00ff */
[----:B------:R-:W-:Y:S01]  /*4520*/  ULDC.64 UR4, c[0x4][0x70] ;  /* 0x01001c0000047ab9 */ /* 0x000fe20000000a00 */
[----:B------:R-:W-:Y:S01]  /*4530*/  IMAD.U32 R10, RZ, RZ, UR6 ;  /* 0x00000006ff0a7e24 */ /* 0x000fe2000f8e00ff */
[----:B------:R-:W-:Y:S01]  /*4540*/  MOV R8, 0x70 ;  /* 0x0000007000087802 */ /* 0x000fe20000000f00 */
[----:B------:R-:W-:Y:S02]  /*4550*/  IMAD.U32 R6, RZ, RZ, UR4 ;  /* 0x00000004ff067e24 */ /* 0x000fe4000f8e00ff */
[----:B------:R-:W-:-:S02]  /*4560*/  IMAD.U32 R7, RZ, RZ, UR5 ;  /* 0x00000005ff077e24 */ /* 0x000fc4000f8e00ff */
[----:B------:R-:W-:Y:S02]  /*4570*/  IMAD.U32 R11, RZ, RZ, UR7 ;  /* 0x00000007ff0b7e24 */ /* 0x000fe4000f8e00ff */
[----:B------:R-:W-:Y:S02]  /*4580*/  IMAD.MOV.U32 R12, RZ, RZ, 0x1 ;  /* 0x00000001ff0c7424 */ /* 0x000fe400078e00ff */
[----:B-1----:R-:W-:-:S07]  /*4590*/  IMAD.MOV.U32 R13, RZ, RZ, RZ ;  /* 0x000000ffff0d7224 */ /* 0x002fce00078e00ff */
[----:B------:R-:W-:-:S07]  /*45a0*/  LEPC R20, `(.L_x_50) ;  /* 0x000000001014794e */ /* 0x000fce0000000000 */
[----:B--2---:R-:W-:Y:S05]  /*45b0*/  CALL.ABS.NOINC R2 ;  /* 0x0000000002007343 */ /* 0x004fea0003c00000 */
.L_x_50:
[----:B------:R-:W-:Y:S02]  /*45c0*/  IMAD.U32 R16, RZ, RZ, UR38 ;  /* 0x00000026ff107e24 */ /* 0x000fe4000f8e00ff */
[----:B------:R-:W-:-:S04]  /*45d0*/  IMAD.U32 R3, RZ, RZ, UR37 ;  /* 0x00000025ff037e24 */ /* 0x000fc8000f8e00ff */
[----:B------:R-:W-:-:S05]  /*45e0*/  IMAD R16, R3, 0x1200, R16 ;  /* 0x0000120003107824 */ /* 0x000fca00078e0210 */
[----:B------:R-:W-:-:S13]  /*45f0*/  LOP3.LUT P0, RZ, R16, 0x90, RZ, 0xc0, !PT ;  /* 0x0000009010ff7812 */ /* 0x000fda000780c0ff */
        /* <DEDUP_REMOVED lines=9> */
[----:B------:R-:W-:Y:S01]  /*4690*/  MOV R6, UR4 ;  /* 0x0000000400067c02 */ /* 0x000fe20008000f00 */
[----:B------:R-:W-:Y:S02]  /*46a0*/  IMAD.U32 R7, RZ, RZ, UR5 ;  /* 0x00000005ff077e24 */ /* 0x000fe4000f8e00ff */
[----:B------:R-:W-:-:S02]  /*46b0*/  IMAD.U32 R11, RZ, RZ, UR7 ;  /* 0x00000007ff0b7e24 */ /* 0x000fc4000f8e00ff */
[----:B------:R-:W-:Y:S02]  /*46c0*/  IMAD.MOV.U32 R8, RZ, RZ, 0x70 ;  /* 0x00000070ff087424 */ /* 0x000fe400078e00ff */
[----:B------:R-:W-:Y:S02]  /*46d0*/  IMAD.MOV.U32 R12, RZ, RZ, 0x1 ;  /* 0x00000001ff0c7424 */ /* 0x000fe400078e00ff */
[----:B-1----:R-:W-:-:S07]  /*46e0*/  IMAD.MOV.U32 R13, RZ, RZ, RZ ;  /* 0x000000ffff0d7224 */ /* 0x002fce00078e00ff */
[----:B------:R-:W-:-:S07]  /*46f0*/  LEPC R20, `(.L_x_51) ;  /* 0x000000001014794e */ /* 0x000fce0000000000 */
[----:B--2---:R-:W-:Y:S05]  /*4700*/  CALL.ABS.NOINC R2 ;  /* 0x0000000002007343 */ /* 0x004fea0003c00000 */
.L_x_51:
[----:B------:R-:W1:Y:S01]  /*4710*/  S2R R6, SR_TID.X ;  /* 0x0000000000067919 */ /* 0x000e620000002100 */
[----:B------:R-:W-:Y:S02]  /*4720*/  F2FP.F16.F32.PACK_AB R92, R93, R92 ;  /* 0x0000005c5d5c723e */ /* 0x000fe400000000ff */
[----:B------:R-:W-:Y:S02]  /*4730*/  F2FP.F16.F32.PACK_AB R93, R95, R94 ;  /* 0x0000005e5f5d723e */ /* 0x000fe400000000ff */
[----:B------:R-:W-:Y:S02]  /*4740*/  F2FP.F16.F32.PACK_AB R94, R97, R96 ;  /* 0x00000060615e723e */ /* 0x000fe400000000ff */
[----:B------:R-:W-:Y:S02]  /*4750*/  F2FP.F16.F32.PACK_AB R95, R99, R98 ;  /* 0x00000062635f723e */ /* 0x000fe400000000ff */
[C---:B-1----:R-:W-:Y:S01]  /*4760*/  LOP3.LUT R0, R6.reuse, 0x7f, RZ, 0xc0, !PT ;  /* 0x0000007f06007812 */ /* 0x042fe200078ec0ff */
[C---:B---3--:R-:W-:Y:S01]  /*4770*/  IMAD.SHL.U32 R5, R6.reuse, 0x8, RZ ;  /* 0x0000000806057824 */ /* 0x048fe200078e00ff */
[----:B------:R-:W-:-:S02]  /*4780*/  SHF.L.U32 R2, R6, 0x4, RZ ;  /* 0x0000000406027819 */ /* 0x000fc400000006ff */
[----:B------:R-:W-:Y:S01]  /*4790*/  SHF.R.U32.HI R4, RZ, 0x1, R6 ;  /* 0x00000001ff047819 */ /* 0x000fe20000011606 */
[----:B------:R-:W-:Y:S01]  /*47a0*/  VIADD R18, R0, 0x1f ;  /* 0x0000001f00127836 */ /* 0x000fe20000000000 */
[----:B------:R-:W-:Y:S01]  /*47b0*/  LOP3.LUT R3, R2, 0x40, RZ, 0xc0, !PT ;  /* 0x0000004002037812 */ /* 0x000fe200078ec0ff */
[----:B------:R-:W-:Y:S01]  /*47c0*/  IMAD.SHL.U32 R0, R6, 0x2, RZ ;  /* 0x0000000206007824 */ /* 0x000fe200078e00ff */
[----:B------:R-:W-:Y:S02]  /*47d0*/  LOP3.LUT R5, R5, 0x300, RZ, 0xc0, !PT ;  /* 0x0000030005057812 */ /* 0x000fe400078ec0ff */
[----:B------:R-:W-:Y:S02]  /*47e0*/  ISETP.GT.U32.AND P1, PT, R18, 0x3e, PT ;  /* 0x0000003e1200780c */ /* 0x000fe40003f24070 */
[----:B------:R-:W-:Y:S02]  /*47f0*/  LOP3.LUT R3, R3, 0x8, R4, 0xf8, !PT ;  /* 0x0000000803037812 */ /* 0x000fe400078ef804 */
[----:B------:R-:W-:-:S02]  /*4800*/  LOP3.LUT R5, R5, 0x30, R2, 0xf8, !PT ;  /* 0x0000003005057812 */ /* 0x000fc400078ef802 */
[----:B------:R-:W-:Y:S02]  /*4810*/  LOP3.LUT R0, R3, 0x8, R0, 0x78, !PT ;  /* 0x0000000803007812 */ /* 0x000fe400078e7800 */
[----:B------:R-:W-:Y:S02]  /*4820*/  LOP3.LUT R5, R5, 0x80, R2, 0xf8, !PT ;  /* 0x0000008005057812 */ /* 0x000fe400078ef802 */
[----:B------:R-:W-:Y:S02]  /*4830*/  P2R R2, PR, RZ, 0x2 ;  /* 0x00000002ff027803 */ /* 0x000fe40000000000 */
[----:B------:R-:W-:Y:S02]  /*4840*/  LOP3.LUT R17, R5, R0, RZ, 0xfc, !PT ;  /* 0x0000000005117212 */ /* 0x000fe400078efcff */
[----:B------:R-:W-:Y:S01]  /*4850*/  MOV R2, RZ ;  /* 0x000000ff00027202 */ /* 0x000fe20000000f00 */
[----:B------:R-:W-:Y:S06]  /*4860*/  @P1 BRA `(.L_x_52) ;  /* 0x0000000000041947 */ /* 0x000fec0003800000 */
[----:B------:R-:W-:-:S04]  /*4870*/  DEPBAR.LE SB0, 0x0 ;  /* 0x000080000000791a */ /* 0x000fc80000000000 */
.L_x_52:
[----:B------:R-:W-:Y:S05]  /*4880*/  WARPSYNC.ALL ;  /* 0x0000000000007948 */ /* 0x000fea0003800000 */
[----:B------:R-:W-:Y:S01]  /*4890*/  BAR.SYNC.DEFER_BLOCKING 0x1, 0x80 ;  /* 0x0042000000007b1d */ /* 0x000fe20000010000 */
[----:B------:R-:W-:Y:S01]  /*48a0*/  IMAD R0, R17, 0x2, R16 ;  /* 0x0000000211007824 */ /* 0x000fe200078e0210 */
[----:B------:R-:W-:-:S04]  /*48b0*/  LOP3.LUT P0, RZ, R2, 0x9f, RZ, 0xc0, !PT ;  /* 0x0000009f02ff7812 */ /* 0x000fc8000780c0ff */
[----:B------:R-:W-:Y:S01]  /*48c0*/  BSSY B0, `(.L_x_53) ;  /* 0x0000013000007945 */ /* 0x000fe20003800000 */
[----:B------:R1:W-:Y:S01]  /*48d0*/  STSM.16.M88.4 [R0], R92 ;  /* 0x0000005c00007844 */ /* 0x0003e20000000200 */
[----:B------:R-:W-:Y:S01]  /*48e0*/  @!PT LDS RZ, [RZ] ;  /* 0x00000000fffff984 */ /* 0x000fe20000000800 */
[----:B------:R-:W-:Y:S01]  /*48f0*/  @!PT LDS RZ, [RZ] ;  /* 0x00000000fffff984 */ /* 0x000fe20000000800 */
[----:B------:R-:W-:Y:S01]  /*4900*/  @!PT LDS RZ, [RZ] ;  /* 0x00000000fffff984 */ /* 0x000fe20000000800 */
[----:B------:R-:W-:Y:S01]  /*4910*/  @!PT LDS RZ, [RZ] ;  /* 0x00000000fffff984 */ /* 0x000fe20000000800 */
[----:B------:R2:W-:Y:S06]  /*4920*/  MEMBAR.ALL.CTA ;  /* 0x0000000000007992 */ /* 0x0005ec0000008000 */
[----:B--2---:R-:W2:Y:S02]  /*4930*/  FENCE.VIEW.ASYNC.S ;  /* 0x00000000000073c6 */ /* 0x004ea40000000000 */
[----:B--2---:R-:W-:Y:S06]  /*4940*/  BAR.SYNC.DEFER_BLOCKING 0x1, 0x80 ;  /* 0x0042000000007b1d */ /* 0x004fec0000010000 */
[----:B------:R-:W-:Y:S05]  /*4950*/  @P1 BRA `(.L_x_54) ;  /* 0x0000000000241947 */ /* 0x000fea0003800000 */
[----:B------:R-:W-:Y:S01]  /*4960*/  S2UR UR44, SR_CTAID.Z ;  /* 0x00000000002c79c3 */ /* 0x000fe20000002700 */
[----:B------:R-:W-:Y:S01]  /*4970*/  ULDC.64 UR4, c[0x0][0x198] ;  /* 0x0000660000047ab9 */ /* 0x000fe20000000a00 */
[----:B------:R-:W-:Y:S01]  /*4980*/  R2UR UR40, R16 ;  /* 0x00000000102872ca */ /* 0x000fe200000e0000 */
[----:B------:R-:W-:Y:S01]  /*4990*/  UIADD3 UR4, UP0, UR4, 0x9f0, URZ ;  /* 0x000009f004047890 */ /* 0x000fe2000ff1e03f */
[----:B------:R-:W-:-:S03]  /*49a0*/  UMOV UR41, URZ ;  /* 0x0000003f00297c82 */ /* 0x000fc60008000000 */
[----:B------:R-:W-:Y:S01]  /*49b0*/  UIADD3.X UR5, URZ, UR5, URZ, UP0, !UPT ;  /* 0x000000053f057290 */ /* 0x000fe200087fe43f */
[----:B------:R-:W2:Y:S08]  /*49c0*/  S2UR UR43, SR_CTAID.Y ;  /* 0x00000000002b79c3 */ /* 0x000eb00000002600 */
[----:B--2---:R2:W-:Y:S02]  /*49d0*/  UTMASTG.4D [UR40], [UR4] ;  /* 0x00000028040073b5 */ /* 0x0045e40008018000 */
[----:B--2---:R0:W-:Y:S02]  /*49e0*/  UTMACMDFLUSH ;  /* 0x00000000000079b7 */ /* 0x0041e40000000000 */
.L_x_54:
[----:B------:R-:W-:Y:S05]  /*49f0*/  BSYNC B0 ;  /* 0x0000000000007941 */ /* 0x000fea0003800000 */
.L_x_53:
[----:B------:R-:W-:Y:S05]  /*4a00*/  @!P0 BRA `(.L_x_55) ;  /* 0x0000000000408947 */ /* 0x000fea0003800000 */
[----:B-1----:R-:W-:Y:S01]  /*4a10*/  MOV R0, 0x0 ;  /* 0x0000000000007802 */ /* 0x002fe20000000f00 */
[----:B------:R-:W-:Y:S01]  /*4a20*/  ULDC.64 UR4, c[0x4][0x68] ;  /* 0x01001a0000047ab9 */ /* 0x000fe20000000a00 */
[----:B------:R-:W-:Y:S01]  /*4a30*/  ULDC.64 UR6, c[0x4][0x8] ;  /* 0x0100020000067ab9 */ /* 0x000fe20000000a00 */
[----:B------:R-:W-:Y:S01]  /*4a40*/  IMAD.U32 R4, RZ, RZ, UR4 ;  /* 0x00000004ff047e24 */ /* 0x000fe2000f8e00ff */
[----:B------:R1:W2:Y:S01]  /*4a50*/  LDC.64 R2, c[0x4][R0] ;  /* 0x0100000000027b82 */ /* 0x0002a20000000a00 */
        /* <DEDUP_REMOVED lines=11> */
.L_x_55:
[----:B-1----:R-:W-:-:S04]  /*4b10*/  IADD3 R0, R16, 0x900, RZ ;  /* 0x0000090010007810 */ /* 0x002fc80007ffe0ff */
[----:B------:R-:W-:-:S13]  /*4b20*/  LOP3.LUT P0, RZ, R0, 0x90, RZ, 0xc0, !PT ;  /* 0x0000009000ff7812 */ /* 0x000fda000780c0ff */
[----:B------:R-:W-:Y:S05]  /*4b30*/  @!P0 BRA `(.L_x_56) ;  /* 0x0000000000408947 */ /* 0x000fea0003800000 */
[----:B------:R-:W-:Y:S01]  /*4b40*/  MOV R0, 0x0 ;  /* 0x0000000000007802 */ /* 0x000fe20000000f00 */
[----:B------:R-:W-:Y:S01]  /*4b50*/  ULDC.64 UR4, c[0x4][0x68] ;  /* 0x01001a0000047ab9 */ /* 0x000fe20000000a00 */
[----:B------:R-:W-:Y:S01]  /*4b60*/  ULDC.64 UR6, c[0x4][0x8] ;  /* 0x0100020000067ab9 */ /* 0x000fe20000000a00 */
[----:B------:R-:W-:Y:S01]  /*4b70*/  IMAD.U32 R4, RZ, RZ, UR4 ;  /* 0x00000004ff047e24 */ /* 0x000fe2000f8e00ff */
[----:B------:R1:W2:Y:S01]  /*4b80*/  LDC.64 R2, c[0x4][R0] ;  /* 0x0100000000027b82 */ /* 0x0002a20000000a00 */
        /* <DEDUP_REMOVED lines=11> */
.L_x_56:
[----:B------:R-:W-:Y:S01]  /*4c40*/  ISETP.GT.U32.AND P6, PT, R18, 0x3e, PT ;  /* 0x0000003e1200780c */ /* 0x000fe20003fc4070 */
[----:B------:R-:W-:Y:S01]  /*4c50*/  IMAD R17, R17, 0x2, R16 ;  /* 0x0000000211117824 */ /* 0x000fe200078e0210 */
[----:B------:R-:W-:Y:S02]  /*4c60*/  F2FP.F16.F32.PACK_AB R84, R85, R84 ;  /* 0x000000545554723e */ /* 0x000fe400000000ff */
[----:B------:R-:W-:Y:S02]  /*4c70*/  F2FP.F16.F32.PACK_AB R85, R87, R86 ;  /* 0x000000565755723e */ /* 0x000fe400000000ff */
[----:B------:R-:W-:Y:S02]  /*4c80*/  F2FP.F16.F32.PACK_AB R86, R89, R88 ;  /* 0x000000585956723e */ /* 0x000fe400000000ff */
[----:B------:R-:W-:-:S05]  /*4c90*/  F2FP.F16.F32.PACK_AB R87, R91, R90 ;  /* 0x0000005a5b57723e */ /* 0x000fca00000000ff */
[----:B------:R-:W-:Y:S05]  /*4ca0*/  @P6 BRA `(.L_x_57) ;  /* 0x0000000000046947 */ /* 0x000fea0003800000 */
[----:B------:R-:W-:-:S04]  /*4cb0*/  DEPBAR.LE SB0, 0x0 ;  /* 0x000080000000791a */ /* 0x000fc80000000000 */
.L_x_57:
[----:B------:R-:W-:Y:S05]  /*4cc0*/  WARPSYNC.ALL ;  /* 0x0000000000007948 */ /* 0x000fea0003800000 */
[----:B------:R-:W-:Y:S06]  /*4cd0*/  BAR.SYNC.DEFER_BLOCKING 0x1, 0x80 ;  /* 0x0042000000007b1d */ /* 0x000fec0000010000 */
[----:B------:R-:W-:Y:S01]  /*4ce0*/  BSSY B0, `(.L_x_58) ;  /* 0x0000014000007945 */ /* 0x000fe20003800000 */
[----:B------:R1:W-:Y:S01]  /*4cf0*/  STSM.16.M88.4 [R17+0x900], R84 ;  /* 0x0009005411007844 */ /* 0x0003e20000000200 */
        /* <DEDUP_REMOVED lines=9> */
[----:B------:R-:W-:Y:S01]  /*4d90*/  R2UR UR40, R16 ;  /* 0x00000000102872ca */ /* 0x000fe200000e0000 */
[----:B------:R-:W-:Y:S01]  /*4da0*/  ULDC.64 UR4, c[0x0][0x198] ;  /* 0x0000660000047ab9 */ /* 0x000fe20000000a00 */
[----:B------:R-:W-:Y:S01]  /*4db0*/  UMOV UR41, URZ ;  /* 0x0000003f00297c82 */ /* 0x000fe20008000000 */
[----:B------:R-:W-:-:S04]  /*4dc0*/  UIADD3 UR4, UP0, UR4, 0xcf0, URZ ;  /* 0x00000cf004047890 */ /* 0x000fc8000ff1e03f */
[----:B------:R-:W2:Y:S01]  /*4dd0*/  S2UR UR43, SR_CTAID.Y ;  /* 0x00000000002b79c3 */ /* 0x000ea20000002600 */
[----:B------:R-:W-:-:S05]  /*4de0*/  UIADD3.X UR5, URZ, UR5, URZ, UP0, !UPT ;  /* 0x000000053f057290 */ /* 0x000fca00087fe43f */
[----:B------:R-:W-:-:S09]  /*4df0*/  UIADD3 UR40, UR40, 0x900, URZ ;  /* 0x0000090028287890 */ /* 0x000fd2000fffe03f */
[----:B--2---:R2:W-:Y:S02]  /*4e00*/  UTMASTG.4D [UR40], [UR4] ;  /* 0x00000028040073b5 */ /* 0x0045e40008018000 */
[----:B--2---:R0:W-:Y:S02]  /*4e10*/  UTMACMDFLUSH ;  /* 0x00000000000079b7 */ /* 0x0041e40000000000 */
.L_x_59:
[----:B------:R-:W-:Y:S05]  /*4e20*/  BSYNC B0 ;  /* 0x0000000000007941 */ /* 0x000fea0003800000 */
.L_x_58:
[----:B------:R-:W-:Y:S01]  /*4e30*/  ULOP3.LUT UR37, UR37, 0x1, URZ, 0xc, !UPT ;  /* 0x0000000125257892 */ /* 0x000fe2000f8e0c3f */
[----:B------:R-:W-:-:S04]  /*4e40*/  DEPBAR.LE SB0, 0x0 ;  /* 0x000080000000791a */ /* 0x000fc80000000000 */
[----:B------:R-:W-:Y:S01]  /*4e50*/  ULEA UR36, UR36, UR37, 0x1 ;  /* 0x0000002524247291 */ /* 0x000fe2000f8e083f */
[----:B------:R-:W-:-:S04]  /*4e60*/  DEPBAR.LE SB0, 0x0 ;  /* 0x000080000000791a */ /* 0x000fc80000000000 */
[----:B------:R-:W-:-:S09]  /*4e70*/  ULEA UR36, UR36, UR38, 0x3 ;  /* 0x0000002624247291 */ /* 0x000fd2000f8e183f */
[----:B------:R-:W-:Y:S01]  /*4e80*/  SYNCS.ARRIVE.TRANS64.A1T0 RZ, [UR36+0xa4a0], RZ ;  /* 0x00a4a0ffffff79a7 */ /* 0x000fe20008100024 */
[----:B------:R-:W-:Y:S05]  /*4e90*/  EXIT ;  /* 0x000000000000794d */ /* 0x000fea0003800000 */
.L_x_6:
[----:B------:R-:W-:-:S08]  /*4ea0*/  NOP ;  /* 0x0000000000007918 */ /* 0x000fd00000000000 */
[----:B------:R-:W1:-:S00]  /*4eb0*/  USETMAXREG.DEALLOC.CTAPOOL 0x18 ;  /* 0x00000018000079c8 */ /* 0x000e4000080e0500 */
[----:B------:R-:W-:-:S13]  /*4ec0*/  PLOP3.LUT P0, PT, PT, PT, UP0, 0x80, 0x0 ;  /* 0x000000000000781c */ /* 0x000fda0003f0f008 */
[----:B-1----:R-:W-:Y:S05]  /*4ed0*/  @!P0 BRA `(.L_x_60) ;  /* 0x0000000400888947 */ /* 0x002fea0003800000 */
[----:B------:R-:W-:-:S13]  /*4ee0*/  ISETP.NE.AND P0, PT, RZ, UR6, PT ;  /* 0x00000006ff007c0c */ /* 0x000fda000bf05270 */
[----:B------:R-:W-:Y:S05]  /*4ef0*/  @P0 EXIT ;  /* 0x000000000000094d */ /* 0x000fea0003800000 */
[----:B------:R-:W1:Y:S01]  /*4f00*/  LDC R2, c[0x0][0x288] ;  /* 0x0000a200ff027b82 */ /* 0x000e620000000800 */
[----:B------:R-:W-:Y:S01]  /*4f10*/  ELECT P0, URZ, PT ;  /* 0x00000000003f782f */ /* 0x000fe20003800000 */
[----:B------:R-:W-:Y:S01]  /*4f20*/  UMOV UR4, URZ ;  /* 0x0000003f00047c82 */ /* 0x000fe20008000000 */
[----:B-1----:R-:W-:-:S13]  /*4f30*/  ISETP.GE.AND P1, PT, R2, 0x1, PT ;  /* 0x000000010200780c */ /* 0x002fda0003f26270 */
[----:B------:R-:W-:Y:S05]  /*4f40*/  @!P1 BRA `(.L_x_61) ;  /* 0x0000000400289947 */ /* 0x000fea0003800000 */
[----:B------:R-:W-:Y:S01]  /*4f50*/  ULOP3.LUT UR4, UR5, 0x1, URZ, 0xfc, !UPT ;  /* 0x0000000105047892 */ /* 0x000fe2000f8efc3f */
[----:B------:R-:W1:Y:S03]  /*4f60*/  S2UR UR14, SR_CgaCtaId ;  /* 0x00000000000e79c3 */ /* 0x000e660000008800 */
[----:B------:R-:W-:-:S05]  /*4f70*/  UISETP.NE.AND UP0, UPT, UR4, 0x3, UPT ;  /* 0x000000030400788c */ /* 0x000fca000bf05270 */
[----:B------:R-:W2:Y:S01]  /*4f80*/  S2UR UR11, SR_CTAID.Y ;  /* 0x00000000000b79c3 */ /* 0x000ea20000002600 */
[----:B------:R-:W-:-:S07]  /*4f90*/  PLOP3.LUT P1, PT, PT, PT, UP0, 0x80, 0x0 ;  /* 0x000000000000781c */ /* 0x000fce0003f2f008 */
[----:B------:R-:W3:Y:S06]  /*4fa0*/  S2UR UR12, SR_CTAID.Z ;  /* 0x00000000000c79c3 */ /* 0x000eec0000002700 */
[----:B------:R-:W-:Y:S05]  /*4fb0*/  @!P1 BRA `(.L_x_62) ;  /* 0x0000000000049947 */ /* 0x000fea0003800000 */
[----:B-123--:R-:W-:Y:S01]  /*4fc0*/  BPT.TRAP 0x1 ;  /* 0x000000040000795c */ /* 0x00efe20000300000 */
.L_x_62:
[----:B------:R-:W-:Y:S01]  /*4fd0*/  UMOV UR4, 0x400 ;  /* 0x0000040000047882 */ /* 0x000fe20000000000 */
[----:B------:R-:W-:Y:S01]  /*4fe0*/  SHF.L.U32 R0, RZ, 0x1f, RZ ;  /* 0x0000001fff007819 */ /* 0x000fe200000006ff */
[----:B-1----:R-:W-:Y:S01]  /*4ff0*/  ULEA UR13, UR14, UR4, 0x18 ;  /* 0x000000040e0d7291 */ /* 0x002fe2000f8ec03f */
[----:B------:R-:W-:Y:S01]  /*5000*/  ISETP.GE.AND P3, PT, R2, 0x41, PT ;  /* 0x000000410200780c */ /* 0x000fe20003f66270 */
[----:B------:R-:W-:Y:S01]  /*5010*/  ULDC.64 UR16, c[0x0][0x198] ;  /* 0x0000660000107ab9 */ /* 0x000fe20000000a00 */
[----:B------:R-:W-:-:S06]  /*5020*/  UMOV UR4, URZ ;  /* 0x0000003f00047c82 */ /* 0x000fcc0008000000 */
[----:B------:R-:W1:Y:S02]  /*5030*/  SYNCS.PHASECHK.TRANS64.TRYWAIT P2, [UR13+0xa480], R0 ;  /* 0x00a48000ff0075a7 */ /* 0x000e64000804014d */
[----:B-1----:R-:W-:Y:S05]  /*5040*/  @!P2 BRA `(.L_x_63) ;  /* 0x000000200084a947 */ /* 0x002fea0003800000 */
.L_x_134:
[----:B------:R-:W-:Y:S04]  /*5050*/  BSSY B0, `(.L_x_64) ;  /* 0x000000a000007945 */ /* 0x000fe80003800000 */
[----:B------:R-:W-:Y:S05]  /*5060*/  @!P0 BRA `(.L_x_65) ;  /* 0x0000000000208947 */ /* 0x000fea0003800000 */
[----:B------:R-:W-:Y:S01]  /*5070*/  UIADD3 UR6, UP0, UR16, 0x6f0, URZ ;  /* 0x000006f010067890 */ /* 0x000fe2000ff1e03f */
[----:B------:R-:W-:-:S04]  /*5080*/  DEPBAR.LE SB0, 0x1 ;  /* 0x000080400000791a */ /* 0x000fc80000000000 */
[----:B------:R-:W-:Y:S02]  /*5090*/  UIADD3 UR8, UR13, 0x8000, URZ ;  /* 0x000080000d087890 */ /* 0x000fe4000fffe03f */
[----:B------:R-:W-:Y:S01]  /*50a0*/  UIADD3.X UR7, URZ, UR17, URZ, UP0, !UPT ;  /* 0x000000113f077290 */ /* 0x000fe200087fe43f */
[----:B------:R-:W-:Y:S01]  /*50b0*/  UMOV UR9, URZ ;  /* 0x0000003f00097c82 */ /* 0x000fe20008000000 */
[----:B------:R-:W-:-:S07]  /*50c0*/  UMOV UR10, URZ ;  /* 0x0000003f000a7c82 */ /* 0x000fce0008000000 */
[----:B--23--:R4:W-:Y:S02]  /*50d0*/  UTMAREDG.4D.ADD [UR8], [UR6] ;  /* 0x00000008060073b6 */ /* 0x00c9e40008018000 */
[----:B----4-:R0:W-:Y:S02]  /*50e0*/  UTMACMDFLUSH ;  /* 0x00000000000079b7 */ /* 0x0101e40000000000 */
.L_x_65:
[----:B--23--:R-:W-:Y:S05]  /*50f0*/  BSYNC B0 ;  /* 0x0000000000007941 */ /* 0x00cfea0003800000 */
.L_x_64:
[----:B------:R-:W-:Y:S05]  /*5100*/  @!P3 BRA `(.L_x_61) ;  /* 0x0000000000b8b947 */ /* 0x000fea0003800000 */
[----:B------:R-:W-:Y:S01]  /*5110*/  VIADD R2, R2, 0x3f ;  /* 0x0000003f02027836 */ /* 0x000fe20000000000 */
[----:B------:R-:W-:Y:S01]  /*5120*/  UMOV UR4, URZ ;  /* 0x0000003f00047c82 */ /* 0x000fe20008000000 */
[----:B------:R-:W-:Y:S01]  /*5130*/  IMAD.MOV.U32 R4, RZ, RZ, RZ ;  /* 0x000000ffff047224 */ /* 0x000fe200078e00ff */
[----:B------:R-:W-:Y:S01]  /*5140*/  UMOV UR6, 0x1 ;  /* 0x0000000100067882 */ /* 0x000fe20000000000 */
[----:B------:R-:W-:Y:S01]  /*5150*/  UMOV UR10, 0x40 ;  /* 0x00000040000a7882 */ /* 0x000fe20000000000 */
[----:B-1----:R-:W-:-:S04]  /*5160*/  SHF.R.S32.HI R3, RZ, 0x1f, R2 ;  /* 0x0000001fff037819 */ /* 0x002fc80000011402 */
[----:B------:R-:W-:-:S04]  /*5170*/  LEA.HI R3, R3, R2, RZ, 0x6 ;  /* 0x0000000203037211 */ /* 0x000fc800078f30ff */
[----:B------:R-:W-:-:S07]  /*5180*/  LEA.HI.SX32 R0, R3, 0x1, 0x1a ;  /* 0x0000000103007811 */ /* 0x000fce00078fd2ff */
.L_x_73:
[----:B-1----:R-:W-:Y:S05]  /*5190*/  @!P1 BRA `(.L_x_66) ;  /* 0x0000000000049947 */ /* 0x002fea0003800000 */
[----:B------:R-:W-:Y:S01]  /*51a0*/  BPT.TRAP 0x1 ;  /* 0x000000040000795c */ /* 0x000fe20000300000 */
.L_x_66:
[----:B------:R-:W-:Y:S01]  /*51b0*/  ULEA UR7, UR6, UR13, 0x3 ;  /* 0x0000000d06077291 */ /* 0x000fe2000f8e183f */
[----:B------:R-:W-:-:S08]  /*51c0*/  SHF.L.U32 R2, R4, 0x1f, RZ ;  /* 0x0000001f04027819 */ /* 0x000fd000000006ff */
[----:B------:R-:W1:Y:S02]  /*51d0*/  SYNCS.PHASECHK.TRANS64.TRYWAIT P2, [UR7+0xa480], R2 ;  /* 0x00a48002ff0075a7 */ /* 0x000e640008040147 */
[----:B-1----:R-:W-:Y:S05]  /*51e0*/  @!P2 BRA `(.L_x_67) ;  /* 0x000000200034a947 */ /* 0x002fea0003800000 */
.L_x_135:
[----:B------:R-:W-:Y:S04]  /*51f0*/  BSSY B0, `(.L_x_68) ;  /* 0x0000003000007945 */ /* 0x000fe80003800000 */
[----:B------:R-:W-:Y:S05]  /*5200*/  @!P0 BRA `(.L_x_69) ;  /* 0x0000000000048947 */ /* 0x000fea0003800000 */
[----:B------:R-:W-:-:S04]  /*5210*/  DEPBAR.LE SB0, 0x1 ;  /* 0x000080400000791a */ /* 0x000fc80000000000 */
.L_x_69:
[----:B------:R-:W-:Y:S05]  /*5220*/  BSYNC B0 ;  /* 0x0000000000007941 */ /* 0x000fea0003800000 */
.L_x_68:
[----:B------:R-:W-:Y:S05]  /*5230*/  @!P1 BRA `(.L_x_70) ;  /* 0x0000000000049947 */ /* 0x000fea0003800000 */
[----:B------:R-:W-:Y:S01]  /*5240*/  BPT.TRAP 0x1 ;  /* 0x000000040000795c */ /* 0x000fe20000300000 */
.L_x_70:
[----:B------:R-:W-:Y:S01]  /*5250*/  ULEA UR7, UR4, UR13, 0x3 ;  /* 0x0000000d04077291 */ /* 0x000fe2000f8e183f */
[----:B------:R-:W-:Y:S01]  /*5260*/  BSSY B0, `(.L_x_71) ;  /* 0x000000f000007945 */ /* 0x000fe20003800000 */
[----:B------:R-:W-:Y:S02]  /*5270*/  UIADD3 UR4, UR4, 0x1, URZ ;  /* 0x0000000104047890 */ /* 0x000fe4000fffe03f */
[----:B------:R-:W-:Y:S02]  /*5280*/  UIADD3 UR7, UR7, 0xa490, URZ ;  /* 0x0000a49007077890 */ /* 0x000fe4000fffe03f */
[----:B------:R-:W-:Y:S02]  /*5290*/  UISETP.NE.AND UP0, UPT, UR4, 0x2, UPT ;  /* 0x000000020400788c */ /* 0x000fe4000bf05270 */
[----:B------:R-:W-:Y:S02]  /*52a0*/  UPRMT UR7, UR14, 0x654, UR7 ;  /* 0x000006540e077896 */ /* 0x000fe40008000007 */
[----:B------:R-:W-:-:S07]  /*52b0*/  USEL UR4, UR4, URZ, UP0 ;  /* 0x0000003f04047287 */ /* 0x000fce0008000000 */
[----:B------:R-:W-:Y:S01]  /*52c0*/  SYNCS.ARRIVE.TRANS64.RED.A1T0 RZ, [UR7], RZ ;  /* 0x000000ffffff79a7 */ /* 0x000fe20008100407 */
[----:B------:R-:W-:Y:S05]  /*52d0*/  @!P0 BRA `(.L_x_72) ;  /* 0x00000000001c8947 */ /* 0x000fea0003800000 */
[----:B------:R-:W-:Y:S02]  /*52e0*/  ULEA UR8, UR6, UR13, 0xc ;  /* 0x0000000d06087291 */ /* 0x000fe4000f8e603f */
[----:B------:R-:W-:Y:S02]  /*52f0*/  UIADD3 UR18, UP0, UR16, 0x6f0, URZ ;  /* 0x000006f010127890 */ /* 0x000fe4000ff1e03f */
[----:B------:R-:W-:Y:S02]  /*5300*/  UIADD3 UR8, UR8, 0x8000, URZ ;  /* 0x0000800008087890 */ /* 0x000fe4000fffe03f */
[----:B------:R-:W-:Y:S01]  /*5310*/  UIADD3.X UR19, URZ, UR17, URZ, UP0, !UPT ;  /* 0x000000113f137290 */ /* 0x000fe200087fe43f */
[----:B------:R-:W-:-:S08]  /*5320*/  UMOV UR9, URZ ;  /* 0x0000003f00097c82 */ /* 0x000fd00008000000 */
[----:B------:R2:W-:Y:S02]  /*5330*/  UTMAREDG.4D.ADD [UR8], [UR18] ;  /* 0x00000008120073b6 */ /* 0x0005e40008018000 */
[----:B--2---:R0:W-:Y:S02]  /*5340*/  UTMACMDFLUSH ;  /* 0x00000000000079b7 */ /* 0x0041e40000000000 */
.L_x_72:
[----:B------:R-:W-:Y:S05]  /*5350*/  BSYNC B0 ;  /* 0x0000000000007941 */ /* 0x000fea0003800000 */
.L_x_71:
[----:B------:R-:W-:Y:S01]  /*5360*/  VIADD R0, R0, 0xffffffff ;  /* 0xffffffff00007836 */ /* 0x000fe20000000000 */
[----:B------:R-:W-:Y:S02]  /*5370*/  UIADD3 UR6, UR6, 0x1, URZ ;  /* 0x0000000106067890 */ /* 0x000fe4000fffe03f */
[----:B------:R-:W-:Y:S02]  /*5380*/  UIADD3 UR10, UR10, 0x40, URZ ;  /* 0x000000400a0a7890 */ /* 0x000fe4000fffe03f */
[----:B------:R-:W-:Y:S01]  /*5390*/  ISETP.GT.AND P2, PT, R0, 0x2, PT ;  /* 0x000000020000780c */ /* 0x000fe20003f44270 */
[----:B------:R-:W-:-:S04]  /*53a0*/  UISETP.NE.AND UP0, UPT, UR6, 0x2, UPT ;  /* 0x000000020600788c */ /* 0x000fc8000bf05270 */
[----:B------:R-:W-:Y:S02]  /*53b0*/  USEL UR7, URZ, 0x1, UP0 ;  /* 0x000000013f077887 */ /* 0x000fe40008000000 */
[----:B------:R-:W-:-:S04]  /*53c0*/  USEL UR6, UR6, URZ, UP0 ;  /* 0x0000003f06067287 */ /* 0x000fc80008000000 */
[----:B------:R-:W-:Y:S02]  /*53d0*/  LOP3.LUT R4, R4, UR7, RZ, 0x3c, !PT ;  /* 0x0000000704047c12 */ /* 0x000fe4000f8e3cff */
[----:B------:R-:W-:Y:S06]  /*53e0*/  @P2 BRA `(.L_x_73) ;  /* 0xfffffffc00682947 */ /* 0x000fec000383ffff */
.L_x_61:
[----:B------:R-:W-:Y:S04]  /*53f0*/  BSSY B0, `(.L_x_74) ;  /* 0x0000003000007945 */ /* 0x000fe80003800000 */
[----:B------:R-:W-:Y:S05]  /*5400*/  @!P0 BRA `(.L_x_75) ;  /* 0x0000000000048947 */ /* 0x000fea0003800000 */
[----:B------:R-:W-:-:S04]  /*5410*/  DEPBAR.LE SB0, 0x0 ;  /* 0x000080000000791a */ /* 0x000fc80000000000 */
.L_x_75:
[----:B------:R-:W-:Y:S05]  /*5420*/  BSYNC B0 ;  /* 0x0000000000007941 */ /* 0x000fea0003800000 */
.L_x_74:
[----:B------:R-:W-:-:S04]  /*5430*/  ULOP3.LUT UR5, UR5, 0x1, URZ, 0xfc, !UPT ;  /* 0x0000000105057892 */ /* 0x000fc8000f8efc3f */
[----:B------:R-:W-:-:S06]  /*5440*/  UISETP.NE.AND UP0, UPT, UR5, 0x3, UPT ;  /* 0x000000030500788c */ /* 0x000fcc000bf05270 */
[----:B------:R-:W-:-:S13]  /*5450*/  PLOP3.LUT P0, PT, PT, PT, UP0, 0x80, 0x0 ;  /* 0x000000000000781c */ /* 0x000fda0003f0f008 */
[----:B------:R-:W-:Y:S05]  /*5460*/  @!P0 BRA `(.L_x_76) ;  /* 0x0000000000048947 */ /* 0x000fea0003800000 */
[----:B------:R-:W-:Y:S01]  /*5470*/  BPT.TRAP 0x1 ;  /* 0x000000040000795c */ /* 0x000fe20000300000 */
.L_x_76:
[----:B------:R-:W2:Y:S01]  /*5480*/  S2UR UR6, SR_CgaCtaId ;  /* 0x00000000000679c3 */ /* 0x000ea20000008800 */
[----:B------:R-:W-:Y:S02]  /*5490*/  UMOV UR5, 0x400 ;  /* 0x0000040000057882 */ /* 0x000fe40000000000 */
[----:B--2---:R-:W-:-:S04]  /*54a0*/  ULEA UR5, UR6, UR5, 0x18 ;  /* 0x0000000506057291 */ /* 0x004fc8000f8ec03f */
[----:B------:R-:W-:-:S04]  /*54b0*/  ULEA UR4, UR4, UR5, 0x3 ;  /* 0x0000000504047291 */ /* 0x000fc8000f8e183f */
[----:B------:R-:W-:-:S04]  /*54c0*/  UIADD3 UR4, UR4, 0xa490, URZ ;  /* 0x0000a49004047890 */ /* 0x000fc8000fffe03f */
[----:B------:R-:W-:-:S09]  /*54d0*/  UPRMT UR4, UR6, 0x654, UR4 ;  /* 0x0000065406047896 */ /* 0x000fd20008000004 */
[----:B------:R-:W-:Y:S01]  /*54e0*/  SYNCS.ARRIVE.TRANS64.RED.A1T0 RZ, [UR4], RZ ;  /* 0x000000ffffff79a7 */ /* 0x000fe20008100404 */
[----:B------:R-:W-:Y:S05]  /*54f0*/  EXIT ;  /* 0x000000000000794d */ /* 0x000fea0003800000 */
.L_x_60:
[----:B------:R-:W1:Y:S01]  /*5500*/  S2UR UR11, SR_CTAID.X ;  /* 0x00000000000b79c3 */ /* 0x000e620000002500 */
[----:B------:R-:W-:Y:S01]  /*5510*/  ELECT P3, URZ, PT ;  /* 0x00000000003f782f */ /* 0x000fe20003860000 */
[----:B------:R-:W-:Y:S01]  /*5520*/  BSSY B0, `(.L_x_77) ;  /* 0x0000027000007945 */ /* 0x000fe20003800000 */
[----:B------:R-:W-:Y:S01]  /*5530*/  MOV R2, RZ ;  /* 0x000000ff00027202 */ /* 0x000fe20000000f00 */
[----:B------:R-:W-:-:S04]  /*5540*/  IMAD.MOV.U32 R4, RZ, RZ, RZ ;  /* 0x000000ffff047224 */ /* 0x000fc800078e00ff */
[----:B------:R-:W2:Y:S08]  /*5550*/  S2UR UR20, SR_CTAID.Y ;  /* 0x00000000001479c3 */ /* 0x000eb00000002600 */
[----:B------:R-:W3:Y:S01]  /*5560*/  S2UR UR21, SR_CTAID.Z ;  /* 0x00000000001579c3 */ /* 0x000ee20000002700 */
[----:B-1----:R-:W-:Y:S01]  /*5570*/  USHF.L.U32 UR11, UR11, 0x7, URZ ;  /* 0x000000070b0b7899 */ /* 0x002fe2000800063f */
[----:B------:R-:W-:Y:S11]  /*5580*/  @!P3 BRA `(.L_x_78) ;  /* 0x000000000080b947 */ /* 0x000ff60003800000 */
[----:B------:R-:W1:Y:S01]  /*5590*/  S2R R4, SR_CgaCtaId ;  /* 0x0000000000047919 */ /* 0x000e620000008800 */
[----:B------:R-:W-:Y:S01]  /*55a0*/  MOV R3, 0x400 ;  /* 0x0000040000037802 */ /* 0x000fe20000000f00 */
[----:B------:R-:W-:-:S03]  /*55b0*/  IMAD.MOV.U32 R5, RZ, RZ, 0x1 ;  /* 0x00000001ff057424 */ /* 0x000fc600078e00ff */
[----:B-1----:R-:W-:Y:S02]  /*55c0*/  LEA R4, R4, R3, 0x18 ;  /* 0x0000000304047211 */ /* 0x002fe400078ec0ff */
[----:B------:R-:W-:-:S04]  /*55d0*/  SHF.L.U32 R3, R5, 0x1f, RZ ;  /* 0x0000001f05037819 */ /* 0x000fc800000006ff */
[----:B------:R-:W1:Y:S02]  /*55e0*/  SYNCS.PHASECHK.TRANS64.TRYWAIT P0, [R4+URZ+0xa460], R3 ;  /* 0x00a46003040075a7 */ /* 0x000e64000800017f */
[----:B-1----:R-:W-:Y:S05]  /*55f0*/  @!P0 BRA `(.L_x_79) ;  /* 0x0000001c00488947 */ /* 0x002fea0003800000 */
.L_x_136:
[----:B------:R-:W-:Y:S01]  /*5600*/  ULOP3.LUT UR5, UR4, 0x2, URZ, 0xfc, !UPT ;  /* 0x0000000204057892 */ /* 0x000fe2000f8efc3f */
[----:B-1----:R-:W-:-:S03]  /*5610*/  @P2 IMAD.MOV.U32 R3, RZ, RZ, 0x800 ;  /* 0x00000800ff032424 */ /* 0x002fc600078e00ff */
[----:B------:R-:W-:Y:S01]  /*5620*/  UPRMT UR5, UR5, 0x9910, URZ ;  /* 0x0000991005057896 */ /* 0x000fe2000800003f */
[----:B------:R1:W-:Y:S03]  /*5630*/  @P2 SYNCS.ARRIVE.TRANS64 RZ, [R4+URZ+0xa440], R3 ;  /* 0x00a4400304ff29a7 */ /* 0x0003e6000800003f */
[----:B------:R-:W-:-:S06]  /*5640*/  UISETP.NE.AND UP0, UPT, UR5, 0x2, UPT ;  /* 0x000000020500788c */ /* 0x000fcc000bf05270 */
[----:B------:R-:W-:-:S13]  /*5650*/  PLOP3.LUT P0, PT, PT, PT, UP0, 0x80, 0x0 ;  /* 0x000000000000781c */ /* 0x000fda0003f0f008 */
[----:B-1----:R-:W-:Y:S05]  /*5660*/  @P0 BRA `(.L_x_80) ;  /* 0x0000000000040947 */ /* 0x002fea0003800000 */
[----:B--23--:R-:W-:Y:S01]  /*5670*/  BPT.TRAP 0x1 ;  /* 0x000000040000795c */ /* 0x00cfe20000300000 */
.L_x_80:
[----:B------:R-:W-:-:S04]  /*5680*/  LOP3.LUT P0, RZ, R0, 0x1f, RZ, 0xc0, !PT ;  /* 0x0000001f00ff7812 */ /* 0x000fc8000780c0ff */
[----:B------:R-:W-:-:S13]  /*5690*/  PLOP3.LUT P0, PT, P0, P2, PT, 0x2a, 0x0 ;  /* 0x000000000000781c */ /* 0x000fda0000704572 */
[----:B------:R-:W-:Y:S05]  /*56a0*/  @P0 BRA `(.L_x_81) ;  /* 0x0000000000040947 */ /* 0x000fea0003800000 */
[----:B--23--:R-:W-:Y:S01]  /*56b0*/  BPT.TRAP 0x1 ;  /* 0x000000040000795c */ /* 0x00cfe20000300000 */
.L_x_81:
[----:B------:R-:W-:Y:S01]  /*56c0*/  R2UR UR8, R4 ;  /* 0x00000000040872ca */ /* 0x000fe200000e0000 */
[----:B------:R-:W-:Y:S01]  /*56d0*/  ULDC.64 UR6, c[0x0][0x198] ;  /* 0x0000660000067ab9 */ /* 0x000fe20000000a00 */
[----:B------:R-:W-:Y:S01]  /*56e0*/  UMOV UR14, 0x0 ;  /* 0x00000000000e7882 */ /* 0x000fe20000000000 */
[----:B------:R-:W-:Y:S01]  /*56f0*/  UIADD3 UR6, UP0, UR6, 0x1f0, URZ ;  /* 0x000001f006067890 */ /* 0x000fe2000ff1e03f */
[----:B------:R-:W-:Y:S01]  /*5700*/  IMAD.MOV.U32 R4, RZ, RZ, 0x1 ;  /* 0x00000001ff047424 */ /* 0x000fe200078e00ff */
[----:B------:R-:W-:Y:S01]  /*5710*/  UMOV UR15, 0x10000000 ;  /* 0x10000000000f7882 */ /* 0x000fe20000000000 */
[----:B------:R-:W-:Y:S01]  /*5720*/  UMOV UR10, URZ ;  /* 0x0000003f000a7c82 */ /* 0x000fe20008000000 */
[----:B------:R-:W-:Y:S01]  /*5730*/  UIADD3.X UR7, URZ, UR7, URZ, UP0, !UPT ;  /* 0x000000073f077290 */ /* 0x000fe200087fe43f */
[----:B--2---:R-:W-:Y:S01]  /*5740*/  UMOV UR12, UR20 ;  /* 0x00000014000c7c82 */ /* 0x004fe20008000000 */
[----:B---3--:R-:W-:-:S04]  /*5750*/  UMOV UR13, UR21 ;  /* 0x00000015000d7c82 */ /* 0x008fc80008000000 */
[----:B------:R-:W-:-:S09]  /*5760*/  UIADD3 UR9, UR8, 0xa440, URZ ;  /* 0x0000a44008097890 */ /* 0x000fd2000fffe03f */
[----:B------:R1:W-:Y:S02]  /*5770*/  UTMALDG.4D [UR8], [UR6], desc[UR14] ;  /* 0x00000e08060075b4 */ /* 0x0003e40008019000 */
[----:B-1----:R-:W-:Y:S01]  /*5780*/  NOP ;  /* 0x0000000000007918 */ /* 0x002fe20000000000 */
.L_x_78:
[----:B--23--:R-:W-:Y:S05]  /*5790*/  BSYNC B0 ;  /* 0x0000000000007941 */ /* 0x00cfea0003800000 */
.L_x_77:
[----:B------:R-:W1:Y:S01]  /*57a0*/  LDC R3, c[0x0][0x288] ;  /* 0x0000a200ff037b82 */ /* 0x000e620000000800 */
[----:B------:R-:W-:Y:S01]  /*57b0*/  BSSY B0, `(.L_x_82) ;  /* 0x000002b000007945 */ /* 0x000fe20003800000 */
[----:B-1----:R-:W-:-:S13]  /*57c0*/  ISETP.GT.AND P4, PT, R3, RZ, P3 ;  /* 0x000000ff0300720c */ /* 0x002fda0001f84270 */
[----:B------:R-:W-:Y:S05]  /*57d0*/  @!P4 BRA `(.L_x_83) ;  /* 0x0000000000a0c947 */ /* 0x000fea0003800000 */
[----:B------:R-:W1:Y:S01]  /*57e0*/  S2R R5, SR_CgaCtaId ;  /* 0x0000000000057919 */ /* 0x000e620000008800 */
[----:B------:R-:W-:-:S04]  /*57f0*/  MOV R2, 0x400 ;  /* 0x0000040000027802 */ /* 0x000fc80000000f00 */
[----:B-1----:R-:W-:Y:S01]  /*5800*/  LEA R5, R5, R2, 0x18 ;  /* 0x0000000205057211 */ /* 0x002fe200078ec0ff */
[----:B------:R-:W-:-:S05]  /*5810*/  IMAD.MOV.U32 R2, RZ, RZ, 0x1 ;  /* 0x00000001ff027424 */ /* 0x000fca00078e00ff */
[----:B------:R-:W-:-:S04]  /*5820*/  SHF.L.U32 R2, R2, 0x1f, RZ ;  /* 0x0000001f02027819 */ /* 0x000fc800000006ff */
[----:B------:R-:W1:Y:S02]  /*5830*/  SYNCS.PHASECHK.TRANS64.TRYWAIT P0, [R5+URZ+0xa420], R2 ;  /* 0x00a42002050075a7 */ /* 0x000e64000800017f */
[----:B-1----:R-:W-:Y:S05]  /*5840*/  @!P0 BRA `(.L_x_84) ;  /* 0x0000001800c88947 */ /* 0x002fea0003800000 */
.L_x_137:
[----:B------:R-:W-:Y:S01]  /*5850*/  ULOP3.LUT UR5, UR4, 0x2, URZ, 0xfc, !UPT ;  /* 0x0000000204057892 */ /* 0x000fe2000f8efc3f */
[----:B-1----:R-:W-:-:S03]  /*5860*/  @P2 IMAD.MOV.U32 R2, RZ, RZ, 0x900 ;  /* 0x00000900ff022424 */ /* 0x002fc600078e00ff */
[----:B------:R-:W-:Y:S01]  /*5870*/  UPRMT UR5, UR5, 0x9910, URZ ;  /* 0x0000991005057896 */ /* 0x000fe2000800003f */
[----:B------:R1:W-:Y:S03]  /*5880*/  @P2 SYNCS.ARRIVE.TRANS64 RZ, [R5+URZ+0xa400], R2 ;  /* 0x00a4000205ff29a7 */ /* 0x0003e6000800003f */
[----:B------:R-:W-:-:S06]  /*5890*/  UISETP.NE.AND UP0, UPT, UR5, 0x2, UPT ;  /* 0x000000020500788c */ /* 0x000fcc000bf05270 */
[----:B------:R-:W-:-:S13]  /*58a0*/  PLOP3.LUT P0, PT, PT, PT, UP0, 0x80, 0x0 ;  /* 0x000000000000781c */ /* 0x000fda0003f0f008 */
[----:B-1----:R-:W-:Y:S05]  /*58b0*/  @P0 BRA `(.L_x_85) ;  /* 0x0000000000040947 */ /* 0x002fea0003800000 */
[----:B------:R-:W-:Y:S01]  /*58c0*/  BPT.TRAP 0x1 ;  /* 0x000000040000795c */ /* 0x000fe20000300000 */
.L_x_85:
[----:B------:R-:W-:-:S04]  /*58d0*/  LOP3.LUT P0, RZ, R0, 0x1f, RZ, 0xc0, !PT ;  /* 0x0000001f00ff7812 */ /* 0x000fc8000780c0ff */
[----:B------:R-:W-:-:S13]  /*58e0*/  PLOP3.LUT P0, PT, P0, P2, PT, 0x2a, 0x0 ;  /* 0x000000000000781c */ /* 0x000fda0000704572 */
[----:B------:R-:W-:Y:S05]  /*58f0*/  @P0 BRA `(.L_x_86) ;  /* 0x0000000000040947 */ /* 0x000fea0003800000 */
[----:B------:R-:W-:Y:S01]  /*5900*/  BPT.TRAP 0x1 ;  /* 0x000000040000795c */ /* 0x000fe20000300000 */
.L_x_86:
[----:B------:R-:W-:Y:S01]  /*5910*/  R2UR UR24, R5 ;  /* 0x00000000051872ca */ /* 0x000fe200000e0000 */
[----:B------:R-:W-:Y:S01]  /*5920*/  ULDC.64 UR12, c[0x0][0x198] ;  /* 0x00006600000c7ab9 */ /* 0x000fe20000000a00 */
[----:B------:R-:W-:Y:S01]  /*5930*/  UMOV UR8, 0x0 ;  /* 0x0000000000087882 */ /* 0x000fe20000000000 */
[----:B------:R-:W-:Y:S01]  /*5940*/  UIADD3 UR6, UP0, UR12, 0xf0, URZ ;  /* 0x000000f00c067890 */ /* 0x000fe2000ff1e03f */
[----:B------:R-:W-:Y:S01]  /*5950*/  MOV R2, 0x1 ;  /* 0x0000000100027802 */ /* 0x000fe20000000f00 */
[----:B------:R-:W-:Y:S02]  /*5960*/  UIADD3 UR12, UP1, UR12, 0x4f0, URZ ;  /* 0x000004f00c0c7890 */ /* 0x000fe4000ff3e03f */
[----:B------:R-:W-:Y:S02]  /*5970*/  UIADD3.X UR7, URZ, UR13, URZ, UP0, !UPT ;  /* 0x0000000d3f077290 */ /* 0x000fe400087fe43f */
[----:B------:R-:W-:Y:S01]  /*5980*/  UIADD3.X UR13, URZ, UR13, URZ, UP1, !UPT ;  /* 0x0000000d3f0d7290 */ /* 0x000fe20008ffe43f */
[----:B------:R-:W-:Y:S01]  /*5990*/  UMOV UR9, 0x10000000 ;  /* 0x1000000000097882 */ /* 0x000fe20000000000 */
[----:B------:R-:W-:-:S02]  /*59a0*/  UMOV UR18, URZ ;  /* 0x0000003f00127c82 */ /* 0x000fc40008000000 */
[----:B------:R-:W-:Y:S02]  /*59b0*/  UIADD3 UR16, UR24, 0x6000, URZ ;  /* 0x0000600018107890 */ /* 0x000fe4000fffe03f */
[----:B------:R-:W-:Y:S02]  /*59c0*/  UIADD3 UR17, UR24, 0xa400, URZ ;  /* 0x0000a40018117890 */ /* 0x000fe4000fffe03f */
[----:B------:R-:W-:Y:S01]  /*59d0*/  UIADD3 UR24, UR24, 0xa000, URZ ;  /* 0x0000a00018187890 */ /* 0x000fe2000fffe03f */
[----:B------:R-:W-:Y:S01]  /*59e0*/  UMOV UR19, URZ ;  /* 0x0000003f00137c82 */ /* 0x000fe20008000000 */
[----:B------:R-:W-:Y:S01]  /*59f0*/  UMOV UR26, URZ ;  /* 0x0000003f001a7c82 */ /* 0x000fe20008000000 */
[----:B------:R-:W-:Y:S01]  /*5a00*/  UMOV UR27, UR20 ;  /* 0x00000014001b7c82 */ /* 0x000fe20008000000 */
[----:B------:R-:W-:Y:S01]  /*5a10*/  UMOV UR28, UR21 ;  /* 0x00000015001c7c82 */ /* 0x000fe20008000000 */
[----:B------:R-:W-:Y:S02]  /*5a20*/  UMOV UR25, UR17 ;  /* 0x0000001100197c82 */ /* 0x000fe40008000000 */
[----:B------:R1:W-:Y:S02]  /*5a30*/  UTMALDG.4D [UR16], [UR6], desc[UR8] ;  /* 0x00000810060075b4 */ /* 0x0003e40008019000 */
[----:B------:R1:W-:Y:S02]  /*5a40*/  UTMALDG.3D [UR24], [UR12], desc[UR8] ;  /* 0x000008180c0075b4 */ /* 0x0003e40008011000 */
[----:B-1----:R-:W-:Y:S01]  /*5a50*/  NOP ;  /* 0x0000000000007918 */ /* 0x002fe20000000000 */
.L_x_83:
[----:B------:R-:W-:Y:S05]  /*5a60*/  BSYNC B0 ;  /* 0x0000000000007941 */ /* 0x000fea0003800000 */
.L_x_82:
[----:B------:R-:W-:Y:S01]  /*5a70*/  BSSY B0, `(.L_x_87) ;  /* 0x0000027000007945 */ /* 0x000fe20003800000 */
[----:B------:R-:W-:-:S03]  /*5a80*/  IMAD.MOV.U32 R8, RZ, RZ, RZ ;  /* 0x000000ffff087224 */ /* 0x000fc600078e00ff */
[----:B------:R-:W-:Y:S05]  /*5a90*/  @!P3 BRA `(.L_x_88) ;  /* 0x000000000090b947 */ /* 0x000fea0003800000 */
[----:B------:R-:W1:Y:S01]  /*5aa0*/  S2R R6, SR_CgaCtaId ;  /* 0x0000000000067919 */ /* 0x000e620000008800 */
[----:B------:R-:W-:-:S04]  /*5ab0*/  MOV R5, 0x400 ;  /* 0x0000040000057802 */ /* 0x000fc80000000f00 */
[----:B-1----:R-:W-:Y:S01]  /*5ac0*/  LEA R7, R6, R5, 0x18 ;  /* 0x0000000506077211 */ /* 0x002fe200078ec0ff */
[----:B------:R-:W-:-:S04]  /*5ad0*/  IMAD.MOV.U32 R6, RZ, RZ, 0x1 ;  /* 0x00000001ff067424 */ /* 0x000fc800078e00ff */
[----:B------:R-:W-:Y:S01]  /*5ae0*/  IMAD R5, R4, 0x8, R7 ;  /* 0x0000000804057824 */ /* 0x000fe200078e0207 */
[----:B------:R-:W-:-:S04]  /*5af0*/  SHF.L.U32 R6, R6, 0x1f, RZ ;  /* 0x0000001f06067819 */ /* 0x000fc800000006ff */
[----:B------:R-:W1:Y:S02]  /*5b00*/  SYNCS.PHASECHK.TRANS64.TRYWAIT P0, [R5+URZ+0xa460], R6 ;  /* 0x00a46006050075a7 */ /* 0x000e64000800017f */
[----:B-1----:R-:W-:Y:S05]  /*5b10*/  @!P0 BRA `(.L_x_89) ;  /* 0x0000001800288947 */ /* 0x002fea0003800000 */
.L_x_138:
        /* <DEDUP_REMOVED lines=8> */
.L_x_90:
[----:B------:R-:W-:-:S04]  /*5ba0*/  LOP3.LUT P0, RZ, R0, 0x1f, RZ, 0xc0, !PT ;  /* 0x0000001f00ff7812 */ /* 0x000fc8000780c0ff */
[----:B------:R-:W-:-:S13]  /*5bb0*/  PLOP3.LUT P0, PT, P0, P2, PT, 0x2a, 0x0 ;  /* 0x000000000000781c */ /* 0x000fda0000704572 */
[----:B------:R-:W-:Y:S05]  /*5bc0*/  @P0 BRA `(.L_x_91) ;  /* 0x0000000000040947 */ /* 0x000fea0003800000 */
[----:B------:R-:W-:Y:S01]  /*5bd0*/  BPT.TRAP 0x1 ;  /* 0x000000040000795c */ /* 0x000fe20000300000 */
.L_x_91:
[----:B------:R-:W-:Y:S01]  /*5be0*/  R2UR UR5, R7 ;  /* 0x00000000070572ca */ /* 0x000fe200000e0000 */
[----:B------:R-:W-:Y:S01]  /*5bf0*/  ULDC.64 UR6, c[0x0][0x198] ;  /* 0x0000660000067ab9 */ /* 0x000fe20000000a00 */
[----:B------:R-:W-:Y:S01]  /*5c00*/  R2UR UR17, R5 ;  /* 0x00000000051172ca */ /* 0x000fe200000e0000 */
[----:B------:R-:W-:Y:S01]  /*5c10*/  UIADD3 UR6, UP0, UR6, 0x2f0, URZ ;  /* 0x000002f006067890 */ /* 0x000fe2000ff1e03f */
[C---:B------:R-:W-:Y:S01]  /*5c20*/  R2UR UR16, R4.reuse ;  /* 0x00000000041072ca */ /* 0x040fe200000e0000 */
[----:B------:R-:W-:Y:S01]  /*5c30*/  UMOV UR8, 0x0 ;  /* 0x0000000000087882 */ /* 0x000fe20000000000 */
[----:B------:R-:W-:Y:S01]  /*5c40*/  UMOV UR9, 0x10000000 ;  /* 0x1000000000097882 */ /* 0x000fe20000000000 */
[----:B------:R-:W-:Y:S01]  /*5c50*/  UIADD3.X UR7, URZ, UR7, URZ, UP0, !UPT ;  /* 0x000000073f077290 */ /* 0x000fe200087fe43f */
[----:B------:R-:W-:Y:S01]  /*5c60*/  VIADD R4, R4, 0x1 ;  /* 0x0000000104047836 */ /* 0x000fe20000000000 */
[----:B------:R-:W-:Y:S01]  /*5c70*/  UMOV UR18, URZ ;  /* 0x0000003f00127c82 */ /* 0x000fe20008000000 */
[----:B------:R-:W-:Y:S01]  /*5c80*/  UMOV UR19, UR11 ;  /* 0x0000000b00137c82 */ /* 0x000fe20008000000 */
[----:B------:R-:W-:-:S04]  /*5c90*/  IMAD.MOV.U32 R8, RZ, RZ, 0x40 ;  /* 0x00000040ff087424 */ /* 0x000fc800078e00ff */
[----:B------:R-:W-:Y:S02]  /*5ca0*/  UIADD3 UR17, UR17, 0xa440, URZ ;  /* 0x0000a44011117890 */ /* 0x000fe4000fffe03f */
[----:B------:R-:W-:-:S09]  /*5cb0*/  ULEA UR16, UR16, UR5, 0xb ;  /* 0x0000000510107291 */ /* 0x000fd2000f8e583f */
[----:B------:R1:W-:Y:S02]  /*5cc0*/  UTMALDG.4D [UR16], [UR6], desc[UR8] ;  /* 0x00000810060075b4 */ /* 0x0003e40008019000 */
[----:B-1----:R-:W-:Y:S01]  /*5cd0*/  NOP ;  /* 0x0000000000007918 */ /* 0x002fe20000000000 */
.L_x_88:
[----:B------:R-:W-:Y:S05]  /*5ce0*/  BSYNC B0 ;  /* 0x0000000000007941 */ /* 0x000fea0003800000 */
.L_x_87:
[----:B------:R-:W-:Y:S01]  /*5cf0*/  BSSY B0, `(.L_x_92) ;  /* 0x000002b000007945 */ /* 0x000fe20003800000 */
[----:B------:R-:W-:-:S03]  /*5d00*/  MOV R5, 0x1 ;  /* 0x0000000100057802 */ /* 0x000fc60000000f00 */
[----:B------:R-:W-:Y:S05]  /*5d10*/  @!P3 BRA `(.L_x_93) ;  /* 0x0000000000a0b947 */ /* 0x000fea0003800000 */
[----:B------:R-:W1:Y:S01]  /*5d20*/  S2R R6, SR_CgaCtaId ;  /* 0x0000000000067919 */ /* 0x000e620000008800 */
[----:B------:R-:W-:Y:S01]  /*5d30*/  MOV R5, 0x400 ;  /* 0x0000040000057802 */ /* 0x000fe20000000f00 */
[----:B------:R-:W-:-:S05]  /*5d40*/  IMAD.MOV.U32 R7, RZ, RZ, 0x1 ;  /* 0x00000001ff077424 */ /* 0x000fca00078e00ff */
[----:B------:R-:W-:Y:S02]  /*5d50*/  SHF.L.U32 R7, R7, 0x1f, RZ ;  /* 0x0000001f07077819 */ /* 0x000fe400000006ff */
[----:B-1----:R-:W-:-:S05]  /*5d60*/  LEA R5, R6, R5, 0x18 ;  /* 0x0000000506057211 */ /* 0x002fca00078ec0ff */
[----:B------:R-:W-:-:S04]  /*5d70*/  IMAD R6, R4, 0x8, R5 ;  /* 0x0000000804067824 */ /* 0x000fc800078e0205 */
[----:B------:R-:W1:Y:S02]  /*5d80*/  SYNCS.PHASECHK.TRANS64.TRYWAIT P0, [R6+URZ+0xa460], R7 ;  /* 0x00a46007060075a7 */ /* 0x000e64000800017f */
[----:B-1----:R-:W-:Y:S05]  /*5d90*/  @!P0 BRA `(.L_x_94) ;  /* 0x00000014009c8947 */ /* 0x002fea0003800000 */
.L_x_139:
        /* <DEDUP_REMOVED lines=8> */
.L_x_95:
[----:B------:R-:W-:-:S04]  /*5e20*/  LOP3.LUT P0, RZ, R0, 0x1f, RZ, 0xc0, !PT ;  /* 0x0000001f00ff7812 */ /* 0x000fc8000780c0ff */
[----:B------:R-:W-:-:S13]  /*5e30*/  PLOP3.LUT P0, PT, P0, P2, PT, 0x2a, 0x0 ;  /* 0x000000000000781c */ /* 0x000fda0000704572 */
[----:B------:R-:W-:Y:S05]  /*5e40*/  @P0 BRA `(.L_x_96) ;  /* 0x0000000000040947 */ /* 0x000fea0003800000 */
[----:B------:R-:W-:Y:S01]  /*5e50*/  BPT.TRAP 0x1 ;  /* 0x000000040000795c */ /* 0x000fe20000300000 */
.L_x_96:
[----:B------:R-:W-:Y:S01]  /*5e60*/  R2UR UR5, R5 ;  /* 0x00000000050572ca */ /* 0x000fe200000e0000 */
[----:B------:R-:W-:Y:S01]  /*5e70*/  ULDC.64 UR6, c[0x0][0x198] ;  /* 0x0000660000067ab9 */ /* 0x000fe20000000a00 */
[----:B------:R-:W-:Y:S01]  /*5e80*/  R2UR UR17, R6 ;  /* 0x00000000061172ca */ /* 0x000fe200000e0000 */
[----:B------:R-:W-:Y:S01]  /*5e90*/  UIADD3 UR6, UP0, UR6, 0x1f0, URZ ;  /* 0x000001f006067890 */ /* 0x000fe2000ff1e03f */
[----:B------:R-:W-:Y:S01]  /*5ea0*/  R2UR UR16, R4 ;  /* 0x00000000041072ca */ /* 0x000fe200000e0000 */
[----:B------:R-:W-:Y:S01]  /*5eb0*/  UMOV UR8, 0x0 ;  /* 0x0000000000087882 */ /* 0x000fe20000000000 */
[----:B------:R-:W-:Y:S01]  /*5ec0*/  R2UR UR19, R8 ;  /* 0x00000000081372ca */ /* 0x000fe200000e0000 */
[----:B------:R-:W-:Y:S01]  /*5ed0*/  UIADD3.X UR7, URZ, UR7, URZ, UP0, !UPT ;  /* 0x000000073f077290 */ /* 0x000fe200087fe43f */
[----:B------:R-:W-:Y:S01]  /*5ee0*/  VIADD R4, R4, 0x1 ;  /* 0x0000000104047836 */ /* 0x000fe20000000000 */
[----:B------:R-:W-:Y:S01]  /*5ef0*/  UMOV UR9, 0x10000000 ;  /* 0x1000000000097882 */ /* 0x000fe20000000000 */
[----:B------:R-:W-:-:S03]  /*5f00*/  UMOV UR18, URZ ;  /* 0x0000003f00127c82 */ /* 0x000fc60008000000 */
[C---:B------:R-:W-:Y:S02]  /*5f10*/  ISETP.NE.AND P5, PT, R4.reuse, 0x4, PT ;  /* 0x000000040400780c */ /* 0x040fe40003fa5270 */
[----:B------:R-:W-:Y:S01]  /*5f20*/  UIADD3 UR17, UR17, 0xa440, URZ ;  /* 0x0000a44011117890 */ /* 0x000fe2000fffe03f */
[C---:B------:R-:W-:Y:S01]  /*5f30*/  ISETP.NE.AND P0, PT, R4.reuse, 0x4, PT ;  /* 0x000000040400780c */ /* 0x040fe20003f05270 */
[----:B------:R-:W-:Y:S01]  /*5f40*/  ULEA UR16, UR16, UR5, 0xb ;  /* 0x0000000510107291 */ /* 0x000fe2000f8e583f */
[----:B------:R-:W-:Y:S01]  /*5f50*/  SEL R4, R4, RZ, P5 ;  /* 0x000000ff04047207 */ /* 0x000fe20002800000 */
[----:B------:R-:W-:Y:S01]  /*5f60*/  UIADD3 UR19, UR11, UR19, URZ ;  /* 0x000000130b137290 */ /* 0x000fe2000fffe03f */
[----:B------:R-:W-:-:S08]  /*5f70*/  SEL R5, RZ, 0x1, !P0 ;  /* 0x00000001ff057807 */ /* 0x000fd00004000000 */
[----:B------:R1:W-:Y:S02]  /*5f80*/  UTMALDG.4D [UR16], [UR6], desc[UR8] ;  /* 0x00000810060075b4 */ /* 0x0003e40008019000 */
[----:B-1----:R-:W-:Y:S01]  /*5f90*/  NOP ;  /* 0x0000000000007918 */ /* 0x002fe20000000000 */
.L_x_93:
[----:B------:R-:W-:Y:S05]  /*5fa0*/  BSYNC B0 ;  /* 0x0000000000007941 */ /* 0x000fea0003800000 */
.L_x_92:
[----:B------:R-:W-:Y:S01]  /*5fb0*/  BSSY B0, `(.L_x_97) ;  /* 0x0000031000007945 */ /* 0x000fe20003800000 */
[----:B------:R-:W-:-:S03]  /*5fc0*/  IMAD.MOV.U32 R9, RZ, RZ, RZ ;  /* 0x000000ffff097224 */ /* 0x000fc600078e00ff */
[----:B------:R-:W-:Y:S05]  /*5fd0*/  @!P4 BRA `(.L_x_98) ;  /* 0x0000000000b8c947 */ /* 0x000fea0003800000 */
[----:B------:R-:W1:Y:S01]  /*5fe0*/  S2R R7, SR_CgaCtaId ;  /* 0x0000000000077919 */ /* 0x000e620000008800 */
[----:B------:R-:W-:Y:S01]  /*5ff0*/  MOV R6, 0x400 ;  /* 0x0000040000067802 */ /* 0x000fe20000000f00 */
[----:B------:R-:W-:-:S05]  /*6000*/  IMAD.MOV.U32 R9, RZ, RZ, 0x1 ;  /* 0x00000001ff097424 */ /* 0x000fca00078e00ff */
[----:B------:R-:W-:Y:S02]  /*6010*/  SHF.L.U32 R9, R9, 0x1f, RZ ;  /* 0x0000001f09097819 */ /* 0x000fe400000006ff */
[----:B-1----:R-:W-:-:S04]  /*6020*/  LEA R7, R7, R6, 0x18 ;  /* 0x0000000607077211 */ /* 0x002fc800078ec0ff */
[----:B------:R-:W-:-:S04]  /*6030*/  LEA R6, R2, R7, 0x3 ;  /* 0x0000000702067211 */ /* 0x000fc800078e18ff */
[----:B------:R-:W1:Y:S02]  /*6040*/  SYNCS.PHASECHK.TRANS64.TRYWAIT P0, [R6+URZ+0xa420], R9 ;  /* 0x00a42009060075a7 */ /* 0x000e64000800017f */
[----:B-1----:R-:W-:Y:S05]  /*6050*/  @!P0 BRA `(.L_x_99) ;  /* 0x0000001400008947 */ /* 0x002fea0003800000 */
.L_x_140:
        /* <DEDUP_REMOVED lines=8> */
.L_x_100:
[----:B------:R-:W-:-:S04]  /*60e0*/  LOP3.LUT P0, RZ, R0, 0x1f, RZ, 0xc0, !PT ;  /* 0x0000001f00ff7812 */ /* 0x000fc8000780c0ff */
[----:B------:R-:W-:-:S13]  /*60f0*/  PLOP3.LUT P0, PT, P0, P2, PT, 0x2a, 0x0 ;  /* 0x000000000000781c */ /* 0x000fda0000704572 */
[----:B------:R-:W-:Y:S05]  /*6100*/  @P0 BRA `(.L_x_101) ;  /* 0x0000000000040947 */ /* 0x000fea0003800000 */
[----:B------:R-:W-:Y:S01]  /*6110*/  BPT.TRAP 0x1 ;  /* 0x000000040000795c */ /* 0x000fe20000300000 */
.L_x_101:
[----:B------:R-:W-:Y:S01]  /*6120*/  R2UR UR17, R6 ;  /* 0x00000000061172ca */ /* 0x000fe200000e0000 */
[C-C-:B------:R-:W-:Y:S01]  /*6130*/  IMAD R6, R2.reuse, 0x800, R7.reuse ;  /* 0x0000080002067824 */ /* 0x140fe200078e0207 */
[----:B------:R-:W-:Y:S01]  /*6140*/  ULDC.64 UR12, c[0x0][0x198] ;  /* 0x00006600000c7ab9 */ /* 0x000fe20000000a00 */
[C---:B------:R-:W-:Y:S01]  /*6150*/  IMAD R7, R2.reuse, 0x100, R7 ;  /* 0x0000010002077824 */ /* 0x040fe200078e0207 */
[----:B------:R-:W-:Y:S01]  /*6160*/  UIADD3 UR6, UP0, UR12, 0x3f0, URZ ;  /* 0x000003f00c067890 */ /* 0x000fe2000ff1e03f */
[----:B------:R-:W-:Y:S01]  /*6170*/  VIADD R2, R2, 0x1 ;  /* 0x0000000102027836 */ /* 0x000fe20000000000 */
[----:B------:R-:W-:Y:S01]  /*6180*/  R2UR UR16, R6 ;  /* 0x00000000061072ca */ /* 0x000fe200000e0000 */
[----:B------:R-:W-:Y:S01]  /*6190*/  UIADD3 UR12, UP1, UR12, 0x5f0, URZ ;  /* 0x000005f00c0c7890 */ /* 0x000fe2000ff3e03f */
[----:B------:R-:W-:Y:S01]  /*61a0*/  R2UR UR24, R7 ;  /* 0x00000000071872ca */ /* 0x000fe200000e0000 */
[----:B------:R-:W-:Y:S01]  /*61b0*/  UIADD3.X UR7, URZ, UR13, URZ, UP0, !UPT ;  /* 0x0000000d3f077290 */ /* 0x000fe200087fe43f */
[----:B------:R-:W-:Y:S01]  /*61c0*/  IMAD.MOV.U32 R9, RZ, RZ, 0x1 ;  /* 0x00000001ff097424 */ /* 0x000fe200078e00ff */
[----:B------:R-:W-:-:S02]  /*61d0*/  UIADD3.X UR13, URZ, UR13, URZ, UP1, !UPT ;  /* 0x0000000d3f0d7290 */ /* 0x000fc40008ffe43f */
[----:B------:R-:W-:Y:S01]  /*61e0*/  UIADD3 UR17, UR17, 0xa400, URZ ;  /* 0x0000a40011117890 */ /* 0x000fe2000fffe03f */
[----:B------:R-:W-:Y:S01]  /*61f0*/  UMOV UR8, 0x0 ;  /* 0x0000000000087882 */ /* 0x000fe20000000000 */
[----:B------:R-:W-:Y:S01]  /*6200*/  UMOV UR9, 0x10000000 ;  /* 0x1000000000097882 */ /* 0x000fe20000000000 */
[----:B------:R-:W-:Y:S01]  /*6210*/  UMOV UR18, URZ ;  /* 0x0000003f00127c82 */ /* 0x000fe20008000000 */
[----:B------:R-:W-:Y:S02]  /*6220*/  UMOV UR19, URZ ;  /* 0x0000003f00137c82 */ /* 0x000fe40008000000 */
[----:B------:R-:W-:Y:S02]  /*6230*/  UIADD3 UR16, UR16, 0x6000, URZ ;  /* 0x0000600010107890 */ /* 0x000fe4000fffe03f */
[----:B------:R-:W-:Y:S01]  /*6240*/  UIADD3 UR24, UR24, 0xa000, URZ ;  /* 0x0000a00018187890 */ /* 0x000fe2000fffe03f */
[----:B------:R-:W-:Y:S01]  /*6250*/  UMOV UR26, URZ ;  /* 0x0000003f001a7c82 */ /* 0x000fe20008000000 */
[----:B------:R-:W-:Y:S01]  /*6260*/  UMOV UR27, UR20 ;  /* 0x00000014001b7c82 */ /* 0x000fe20008000000 */
[----:B------:R-:W-:Y:S01]  /*6270*/  UMOV UR28, UR21 ;  /* 0x00000015001c7c82 */ /* 0x000fe20008000000 */
[----:B------:R-:W-:-:S03]  /*6280*/  UMOV UR25, UR17 ;  /* 0x0000001100197c82 */ /* 0x000fc60008000000 */
[----:B------:R1:W-:Y:S02]  /*6290*/  UTMALDG.4D [UR16], [UR6], desc[UR8] ;  /* 0x00000810060075b4 */ /* 0x0003e40008019000 */
[----:B------:R1:W-:Y:S02]  /*62a0*/  UTMALDG.3D [UR24], [UR12], desc[UR8] ;  /* 0x000008180c0075b4 */ /* 0x0003e40008011000 */
[----:B-1----:R-:W-:Y:S01]  /*62b0*/  NOP ;  /* 0x0000000000007918 */ /* 0x002fe20000000000 */
.L_x_98:
[----:B------:R-:W-:Y:S05]  /*62c0*/  BSYNC B0 ;  /* 0x0000000000007941 */ /* 0x000fea0003800000 */
.L_x_97:
[----:B------:R-:W-:Y:S04]  /*62d0*/  BSSY B0, `(.L_x_102) ;  /* 0x0000024000007945 */ /* 0x000fe80003800000 */
[----:B------:R-:W-:Y:S05]  /*62e0*/  @!P3 BRA `(.L_x_103) ;  /* 0x000000000088b947 */ /* 0x000fea0003800000 */
[----:B------:R-:W1:Y:S01]  /*62f0*/  S2R R7, SR_CgaCtaId ;  /* 0x0000000000077919 */ /* 0x000e620000008800 */
[----:B------:R-:W-:Y:S02]  /*6300*/  MOV R6, 0x400 ;  /* 0x0000040000067802 */ /* 0x000fe40000000f00 */
[----:B------:R-:W-:Y:S02]  /*6310*/  SHF.L.U32 R5, R5, 0x1f, RZ ;  /* 0x0000001f05057819 */ /* 0x000fe400000006ff */
[----:B-1----:R-:W-:-:S05]  /*6320*/  LEA R7, R7, R6, 0x18 ;  /* 0x0000000607077211 */ /* 0x002fca00078ec0ff */
[----:B------:R-:W-:-:S04]  /*6330*/  IMAD R6, R4, 0x8, R7 ;  /* 0x0000000804067824 */ /* 0x000fc800078e0207 */
[----:B------:R-:W1:Y:S02]  /*6340*/  SYNCS.PHASECHK.TRANS64.TRYWAIT P0, [R6+URZ+0xa460], R5 ;  /* 0x00a46005060075a7 */ /* 0x000e64000800017f */
[----:B-1----:R-:W-:Y:S05]  /*6350*/  @!P0 BRA `(.L_x_104) ;  /* 0x0000001000548947 */ /* 0x002fea0003800000 */
.L_x_141:
[----:B------:R-:W-:Y:S01]  /*6360*/  ULOP3.LUT UR5, UR4, 0x2, URZ, 0xfc, !UPT ;  /* 0x0000000204057892 */ /* 0x000fe2000f8efc3f */
[----:B-1----:R-:W-:-:S03]  /*6370*/  @P2 MOV R5, 0x800 ;  /* 0x0000080000052802 */ /* 0x002fc60000000f00 */
[----:B------:R-:W-:Y:S01]  /*6380*/  UPRMT UR5, UR5, 0x9910, URZ ;  /* 0x0000991005057896 */ /* 0x000fe2000800003f */
[----:B------:R1:W-:Y:S03]  /*6390*/  @P2 SYNCS.ARRIVE.TRANS64 RZ, [R6+URZ+0xa440], R5 ;  /* 0x00a4400506ff29a7 */ /* 0x0003e6000800003f */
[----:B------:R-:W-:-:S06]  /*63a0*/  UISETP.NE.AND UP0, UPT, UR5, 0x2, UPT ;  /* 0x000000020500788c */ /* 0x000fcc000bf05270 */
[----:B------:R-:W-:-:S13]  /*63b0*/  PLOP3.LUT P0, PT, PT, PT, UP0, 0x80, 0x0 ;  /* 0x000000000000781c */ /* 0x000fda0003f0f008 */
[----:B-1----:R-:W-:Y:S05]  /*63c0*/  @P0 BRA `(.L_x_105) ;  /* 0x0000000000040947 */ /* 0x002fea0003800000 */
[----:B------:R-:W-:Y:S01]  /*63d0*/  BPT.TRAP 0x1 ;  /* 0x000000040000795c */ /* 0x000fe20000300000 */
.L_x_105:
[----:B------:R-:W-:-:S04]  /*63e0*/  LOP3.LUT P0, RZ, R0, 0x1f, RZ, 0xc0, !PT ;  /* 0x0000001f00ff7812 */ /* 0x000fc8000780c0ff */
[----:B------:R-:W-:-:S13]  /*63f0*/  PLOP3.LUT P0, PT, P0, P2, PT, 0x2a, 0x0 ;  /* 0x000000000000781c */ /* 0x000fda0000704572 */
[----:B------:R-:W-:Y:S05]  /*6400*/  @P0 BRA `(.L_x_106) ;  /* 0x0000000000040947 */ /* 0x000fea0003800000 */
[----:B------:R-:W-:Y:S01]  /*6410*/  BPT.TRAP 0x1 ;  /* 0x000000040000795c */ /* 0x000fe20000300000 */
.L_x_106:
        /* <DEDUP_REMOVED lines=8> */
[----:B------:R-:W-:Y:S01]  /*64a0*/  UMOV UR9, 0x10000000 ;  /* 0x1000000000097882 */ /* 0x000fe20000000000 */
[----:B------:R-:W-:-:S06]  /*64b0*/  UMOV UR18, URZ ;  /* 0x0000003f00127c82 */ /* 0x000fcc0008000000 */
[----:B------:R-:W-:Y:S02]  /*64c0*/  ULEA UR16, UR16, UR5, 0xb ;  /* 0x0000000510107291 */ /* 0x000fe4000f8e583f */
[----:B------:R-:W-:Y:S02]  /*64d0*/  UIADD3 UR19, UR11, UR19, URZ ;  /* 0x000000130b137290 */ /* 0x000fe4000fffe03f */
[----:B------:R-:W-:-:S09]  /*64e0*/  UIADD3 UR17, UR17, 0xa440, URZ ;  /* 0x0000a44011117890 */ /* 0x000fd2000fffe03f */
[----:B------:R1:W-:Y:S02]  /*64f0*/  UTMALDG.4D [UR16], [UR6], desc[UR8] ;  /* 0x00000810060075b4 */ /* 0x0003e40008019000 */
[----:B-1----:R-:W-:Y:S01]  /*6500*/  NOP ;  /* 0x0000000000007918 */ /* 0x002fe20000000000 */
.L_x_103:
[----:B------:R-:W-:Y:S05]  /*6510*/  BSYNC B0 ;  /* 0x0000000000007941 */ /* 0x000fea0003800000 */
.L_x_102:
[----:B------:R-:W-:-:S13]  /*6520*/  ISETP.GE.AND P0, PT, R3, 0x41, PT ;  /* 0x000000410300780c */ /* 0x000fda0003f06270 */
[----:B------:R-:W-:Y:S05]  /*6530*/  @!P0 EXIT ;  /* 0x000000000000894d */ /* 0x000fea0003800000 */
[----:B------:R-:W-:Y:S01]  /*6540*/  VIADD R3, R3, 0x3f ;  /* 0x0000003f03037836 */ /* 0x000fe20000000000 */
[----:B------:R-:W-:Y:S01]  /*6550*/  LOP3.LUT P0, RZ, R0, 0x1f, RZ, 0xc0, !PT ;  /* 0x0000001f00ff7812 */ /* 0x000fe2000780c0ff */
[----:B------:R-:W-:Y:S03]  /*6560*/  BSSY B0, `(.L_x_107) ;  /* 0x000008a000007945 */ /* 0x000fe60003800000 */
[----:B------:R-:W-:Y:S02]  /*6570*/  SHF.R.S32.HI R0, RZ, 0x1f, R3 ;  /* 0x0000001fff007819 */ /* 0x000fe40000011403 */
[----:B------:R-:W-:Y:S02]  /*6580*/  PLOP3.LUT P0, PT, P0, P2, PT, 0x2a, 0x0 ;  /* 0x000000000000781c */ /* 0x000fe40000704572 */
[----:B------:R-:W-:Y:S01]  /*6590*/  LEA.HI R0, R0, R3, RZ, 0x6 ;  /* 0x0000000300007211 */ /* 0x000fe200078f30ff */
[----:B------:R-:W-:-:S03]  /*65a0*/  IMAD.U32 R3, RZ, RZ, UR4 ;  /* 0x00000004ff037e24 */ /* 0x000fc6000f8e00ff */
[----:B------:R-:W-:Y:S02]  /*65b0*/  SHF.R.S32.HI R4, RZ, 0x6, R0 ;  /* 0x00000006ff047819 */ /* 0x000fe40000011400 */
[----:B------:R-:W-:Y:S01]  /*65c0*/  LOP3.LUT R0, R3, 0x2, RZ, 0xfc, !PT ;  /* 0x0000000203007812 */ /* 0x000fe200078efcff */
[----:B------:R-:W-:Y:S02]  /*65d0*/  IMAD.MOV.U32 R3, RZ, RZ, 0x1 ;  /* 0x00000001ff037424 */ /* 0x000fe400078e00ff */
[----:B------:R-:W-:-:S07]  /*65e0*/  IMAD.SHL.U32 R4, R4, 0x4, RZ ;  /* 0x0000000404047824 */ /* 0x000fce00078e00ff */
.L_x_122:
[----:B------:R-:W-:Y:S04]  /*65f0*/  BSSY B1, `(.L_x_108) ;  /* 0x0000020000017945 */ /* 0x000fe80003800000 */
[----:B------:R-:W-:Y:S05]  /*6600*/  @!P3 BRA `(.L_x_109) ;  /* 0x000000000078b947 */ /* 0x000fea0003800000 */
[----:B------:R-:W1:Y:S01]  /*6610*/  S2R R6, SR_CgaCtaId ;  /* 0x0000000000067919 */ /* 0x000e620000008800 */
[----:B------:R-:W-:-:S04]  /*6620*/  MOV R5, 0x400 ;  /* 0x0000040000057802 */ /* 0x000fc80000000f00 */
[----:B-1----:R-:W-:Y:S02]  /*6630*/  LEA R7, R6, R5, 0x18 ;  /* 0x0000000506077211 */ /* 0x002fe400078ec0ff */
[----:B------:R-:W-:-:S03]  /*6640*/  SHF.L.U32 R5, R3, 0x1f, RZ ;  /* 0x0000001f03057819 */ /* 0x000fc600000006ff */
[----:B------:R-:W-:-:S04]  /*6650*/  IMAD R6, R2, 0x8, R7 ;  /* 0x0000000802067824 */ /* 0x000fc800078e0207 */
[----:B------:R-:W1:Y:S02]  /*6660*/  SYNCS.PHASECHK.TRANS64.TRYWAIT P4, [R6+URZ+0xa420], R5 ;  /* 0x00a42005060075a7 */ /* 0x000e64000808017f */
[----:B-1----:R-:W-:Y:S05]  /*6670*/  @!P4 BRA `(.L_x_110) ;  /* 0x0000000c00a0c947 */ /* 0x002fea0003800000 */
.L_x_142:
[----:B-1----:R-:W-:-:S04]  /*6680*/  @P2 MOV R5, 0x900 ;  /* 0x0000090000052802 */ /* 0x002fc80000000f00 */
[----:B------:R1:W-:Y:S02]  /*6690*/  @P2 SYNCS.ARRIVE.TRANS64 RZ, [R6+URZ+0xa400], R5 ;  /* 0x00a4000506ff29a7 */ /* 0x0003e4000800003f */
[----:B-1----:R-:W-:-:S04]  /*66a0*/  PRMT R5, R0, 0x9910, RZ ;  /* 0x0000991000057816 */ /* 0x002fc800000000ff */
[----:B------:R-:W-:-:S13]  /*66b0*/  ISETP.NE.AND P4, PT, R5, 0x2, PT ;  /* 0x000000020500780c */ /* 0x000fda0003f85270 */
[----:B------:R-:W-:Y:S05]  /*66c0*/  @P4 BRA `(.L_x_111) ;  /* 0x0000000000044947 */ /* 0x000fea0003800000 */
[----:B------:R-:W-:Y:S01]  /*66d0*/  BPT.TRAP 0x1 ;  /* 0x000000040000795c */ /* 0x000fe20000300000 */
.L_x_111:
[----:B------:R-:W-:Y:S05]  /*66e0*/  @P0 BRA `(.L_x_112) ;  /* 0x0000000000040947 */ /* 0x000fea0003800000 */
[----:B------:R-:W-:Y:S01]  /*66f0*/  BPT.TRAP 0x1 ;  /* 0x000000040000795c */ /* 0x000fe20000300000 */
.L_x_112:
[----:B------:R-:W-:Y:S01]  /*6700*/  IMAD R7, R2, 0x800, R7 ;  /* 0x0000080002077824 */ /* 0x000fe200078e0207 */
[----:B------:R-:W-:Y:S01]  /*6710*/  R2UR UR17, R6 ;  /* 0x00000000061172ca */ /* 0x000fe200000e0000 */
[----:B------:R-:W-:Y:S01]  /*6720*/  ULDC.64 UR6, c[0x0][0x198] ;  /* 0x0000660000067ab9 */ /* 0x000fe20000000a00 */
[----:B------:R-:W-:Y:S01]  /*6730*/  R2UR UR19, R9 ;  /* 0x00000000091372ca */ /* 0x000fe200000e0000 */
[----:B------:R-:W-:Y:S01]  /*6740*/  UIADD3 UR6, UP0, UR6, 0xf0, URZ ;  /* 0x000000f006067890 */ /* 0x000fe2000ff1e03f */
[----:B------:R-:W-:Y:S01]  /*6750*/  R2UR UR16, R7 ;  /* 0x00000000071072ca */ /* 0x000fe200000e0000 */
[----:B------:R-:W-:Y:S01]  /*6760*/  UMOV UR8, 0x0 ;  /* 0x0000000000087882 */ /* 0x000fe20000000000 */
[----:B------:R-:W-:Y:S01]  /*6770*/  UMOV UR9, 0x10000000 ;  /* 0x1000000000097882 */ /* 0x000fe20000000000 */
[----:B------:R-:W-:Y:S01]  /*6780*/  UIADD3.X UR7, URZ, UR7, URZ, UP0, !UPT ;  /* 0x000000073f077290 */ /* 0x000fe200087fe43f */
[----:B------:R-:W-:-:S05]  /*6790*/  UMOV UR18, URZ ;  /* 0x0000003f00127c82 */ /* 0x000fca0008000000 */
[----:B------:R-:W-:Y:S02]  /*67a0*/  UIADD3 UR17, UR17, 0xa400, URZ ;  /* 0x0000a40011117890 */ /* 0x000fe4000fffe03f */
[----:B------:R-:W-:Y:S02]  /*67b0*/  USHF.L.U32 UR19, UR19, 0x6, URZ ;  /* 0x0000000613137899 */ /* 0x000fe4000800063f */
[----:B------:R-:W-:-:S09]  /*67c0*/  UIADD3 UR16, UR16, 0x6000, URZ ;  /* 0x0000600010107890 */ /* 0x000fd2000fffe03f */
[----:B------:R1:W-:Y:S02]  /*67d0*/  UTMALDG.4D [UR16], [UR6], desc[UR8] ;  /* 0x00000810060075b4 */ /* 0x0003e40008019000 */
[----:B-1----:R-:W-:Y:S01]  /*67e0*/  NOP ;  /* 0x0000000000007918 */ /* 0x002fe20000000000 */
.L_x_109:
[----:B------:R-:W-:Y:S05]  /*67f0*/  BSYNC B1 ;  /* 0x0000000000017941 */ /* 0x000fea0003800000 */
.L_x_108:
[C---:B------:R-:W-:Y:S01]  /*6800*/  ISETP.LT.OR P4, PT, R4.reuse, 0x6, !P3 ;  /* 0x000000060400780c */ /* 0x040fe20005f81670 */
[----:B------:R-:W-:Y:S01]  /*6810*/  BSSY B1, `(.L_x_113) ;  /* 0x000001c000017945 */ /* 0x000fe20003800000 */
[----:B------:R-:W-:-:S11]  /*6820*/  ISETP.LT.OR P5, PT, R4, 0x7, !P3 ;  /* 0x000000070400780c */ /* 0x000fd60005fa1670 */
[----:B------:R-:W-:Y:S05]  /*6830*/  @P4 BRA `(.L_x_114) ;  /* 0x0000000000644947 */ /* 0x000fea0003800000 */
[----:B------:R-:W1:Y:S01]  /*6840*/  S2R R6, SR_CgaCtaId ;  /* 0x0000000000067919 */ /* 0x000e620000008800 */
[----:B------:R-:W-:Y:S01]  /*6850*/  MOV R5, 0x400 ;  /* 0x0000040000057802 */ /* 0x000fe20000000f00 */
[----:B------:R-:W-:Y:S01]  /*6860*/  ULDC.64 UR6, c[0x0][0x198] ;  /* 0x0000660000067ab9 */ /* 0x000fe20000000a00 */
[----:B------:R-:W-:Y:S01]  /*6870*/  R2UR UR26, R9 ;  /* 0x00000000091a72ca */ /* 0x000fe200000e0000 */
[----:B------:R-:W-:Y:S01]  /*6880*/  UIADD3 UR6, UP0, UR6, 0x4f0, URZ ;  /* 0x000004f006067890 */ /* 0x000fe2000ff1e03f */
[----:B------:R-:W-:Y:S01]  /*6890*/  UMOV UR8, 0x0 ;  /* 0x0000000000087882 */ /* 0x000fe20000000000 */
[----:B------:R-:W-:Y:S02]  /*68a0*/  UMOV UR9, 0x10000000 ;  /* 0x1000000000097882 */ /* 0x000fe40000000000 */
[----:B------:R-:W-:Y:S01]  /*68b0*/  UIADD3.X UR7, URZ, UR7, URZ, UP0, !UPT ;  /* 0x000000073f077290 */ /* 0x000fe200087fe43f */
[----:B------:R-:W-:Y:S01]  /*68c0*/  UMOV UR27, UR20 ;  /* 0x00000014001b7c82 */ /* 0x000fe20008000000 */
[----:B------:R-:W-:-:S06]  /*68d0*/  UMOV UR28, UR21 ;  /* 0x00000015001c7c82 */ /* 0x000fcc0008000000 */
[----:B------:R-:W-:Y:S01]  /*68e0*/  USHF.L.U32 UR26, UR26, 0x6, URZ ;  /* 0x000000061a1a7899 */ /* 0x000fe2000800063f */
[----:B-1----:R-:W-:-:S05]  /*68f0*/  LEA R5, R6, R5, 0x18 ;  /* 0x0000000506057211 */ /* 0x002fca00078ec0ff */
[C-C-:B------:R-:W-:Y:S02]  /*6900*/  IMAD R6, R2.reuse, 0x8, R5.reuse ;  /* 0x0000000802067824 */ /* 0x140fe400078e0205 */
[----:B------:R-:W-:-:S03]  /*6910*/  IMAD R5, R2, 0x100, R5 ;  /* 0x0000010002057824 */ /* 0x000fc600078e0205 */
[----:B------:R-:W-:Y:S02]  /*6920*/  R2UR UR25, R6 ;  /* 0x00000000061972ca */ /* 0x000fe400000e0000 */
[----:B------:R-:W-:Y:S01]  /*6930*/  R2UR UR24, R5 ;  /* 0x00000000051872ca */ /* 0x000fe200000e0000 */
[----:B------:R-:W-:-:S05]  /*6940*/  VIADD R5, R2, 0x1 ;  /* 0x0000000102057836 */ /* 0x000fca0000000000 */
[----:B------:R-:W-:-:S04]  /*6950*/  ISETP.NE.AND P4, PT, R5, 0x4, PT ;  /* 0x000000040500780c */ /* 0x000fc80003f85270 */
[----:B------:R-:W-:Y:S01]  /*6960*/  SEL R2, RZ, 0x1, P4 ;  /* 0x00000001ff027807 */ /* 0x000fe20002000000 */
[----:B------:R-:W-:Y:S02]  /*6970*/  UIADD3 UR25, UR25, 0xa400, URZ ;  /* 0x0000a40019197890 */ /* 0x000fe4000fffe03f */
[----:B------:R-:W-:Y:S01]  /*6980*/  UIADD3 UR24, UR24, 0xa000, URZ ;  /* 0x0000a00018187890 */ /* 0x000fe2000fffe03f */
[----:B------:R-:W-:Y:S02]  /*6990*/  LOP3.LUT R3, R3, R2, RZ, 0x3c, !PT ;  /* 0x0000000203037212 */ /* 0x000fe400078e3cff */
[----:B------:R-:W-:-:S06]  /*69a0*/  SEL R2, R5, RZ, P4 ;  /* 0x000000ff05027207 */ /* 0x000fcc0002000000 */
[----:B------:R1:W-:Y:S02]  /*69b0*/  UTMALDG.3D [UR24], [UR6], desc[UR8] ;  /* 0x00000818060075b4 */ /* 0x0003e40008011000 */
[----:B-1----:R-:W-:Y:S01]  /*69c0*/  NOP ;  /* 0x0000000000007918 */ /* 0x002fe20000000000 */
.L_x_114:
[----:B------:R-:W-:Y:S05]  /*69d0*/  BSYNC B1 ;  /* 0x0000000000017941 */ /* 0x000fea0003800000 */
.L_x_113:
[----:B------:R-:W-:Y:S04]  /*69e0*/  BSSY B1, `(.L_x_115) ;  /* 0x0000020000017945 */ /* 0x000fe80003800000 */
[----:B------:R-:W-:Y:S05]  /*69f0*/  @P5 BRA `(.L_x_116) ;  /* 0x0000000000785947 */ /* 0x000fea0003800000 */
[----:B------:R-:W1:Y:S01]  /*6a00*/  S2R R6, SR_CgaCtaId ;  /* 0x0000000000067919 */ /* 0x000e620000008800 */
[----:B------:R-:W-:Y:S02]  /*6a10*/  MOV R5, 0x400 ;  /* 0x0000040000057802 */ /* 0x000fe40000000f00 */
[----:B------:R-:W-:Y:S02]  /*6a20*/  SHF.L.U32 R7, R3, 0x1f, RZ ;  /* 0x0000001f03077819 */ /* 0x000fe400000006ff */
[----:B-1----:R-:W-:-:S05]  /*6a30*/  LEA R5, R6, R5, 0x18 ;  /* 0x0000000506057211 */ /* 0x002fca00078ec0ff */
[----:B------:R-:W-:-:S04]  /*6a40*/  IMAD R6, R2, 0x8, R5 ;  /* 0x0000000802067824 */ /* 0x000fc800078e0205 */
[----:B------:R-:W1:Y:S02]  /*6a50*/  SYNCS.PHASECHK.TRANS64.TRYWAIT P4, [R6+URZ+0xa420], R7 ;  /* 0x00a42007060075a7 */ /* 0x000e64000808017f */
[----:B-1----:R-:W-:Y:S05]  /*6a60*/  @!P4 BRA `(.L_x_117) ;  /* 0x0000000800b8c947 */ /* 0x002fea0003800000 */
.L_x_143:
[----:B-1----:R-:W-:-:S04]  /*6a70*/  @P1 MOV R7, 0x900 ;  /* 0x0000090000071802 */ /* 0x002fc80000000f00 */
[----:B------:R1:W-:Y:S02]  /*6a80*/  @P1 SYNCS.ARRIVE.TRANS64 RZ, [R6+URZ+0xa400], R7 ;  /* 0x00a4000706ff19a7 */ /* 0x0003e4000800003f */
[----:B-1----:R-:W-:-:S04]  /*6a90*/  PRMT R7, R0, 0x9910, RZ ;  /* 0x0000991000077816 */ /* 0x002fc800000000ff */
[----:B------:R-:W-:-:S13]  /*6aa0*/  ISETP.NE.AND P4, PT, R7, 0x2, PT ;  /* 0x000000020700780c */ /* 0x000fda0003f85270 */
[----:B------:R-:W-:Y:S05]  /*6ab0*/  @P4 BRA `(.L_x_118) ;  /* 0x0000000000044947 */ /* 0x000fea0003800000 */
[----:B------:R-:W-:Y:S01]  /*6ac0*/  BPT.TRAP 0x1 ;  /* 0x000000040000795c */ /* 0x000fe20000300000 */
.L_x_118:
[----:B------:R-:W-:Y:S05]  /*6ad0*/  @P0 BRA `(.L_x_119) ;  /* 0x0000000000040947 */ /* 0x000fea0003800000 */
[----:B------:R-:W-:Y:S01]  /*6ae0*/  BPT.TRAP 0x1 ;  /* 0x000000040000795c */ /* 0x000fe20000300000 */
.L_x_119:
        /* <DEDUP_REMOVED lines=15> */
.L_x_116:
[----:B------:R-:W-:Y:S05]  /*6be0*/  BSYNC B1 ;  /* 0x0000000000017941 */ /* 0x000fea0003800000 */
.L_x_115:
[----:B------:R-:W-:Y:S01]  /*6bf0*/  ISETP.LT.OR P4, PT, R4, 0x8, !P3 ;  /* 0x000000080400780c */ /* 0x000fe20005f81670 */
[----:B------:R-:W-:-:S12]  /*6c00*/  BSSY B1, `(.L_x_120) ;  /* 0x000001c000017945 */ /* 0x000fd80003800000 */
[----:B------:R-:W-:Y:S05]  /*6c10*/  @P4 BRA `(.L_x_121) ;  /* 0x0000000000684947 */ /* 0x000fea0003800000 */
[----:B------:R-:W1:Y:S01]  /*6c20*/  S2R R6, SR_CgaCtaId ;  /* 0x0000000000067919 */ /* 0x000e620000008800 */
[----:B------:R-:W-:Y:S01]  /*6c30*/  MOV R5, 0x400 ;  /* 0x0000040000057802 */ /* 0x000fe20000000f00 */
[----:B------:R-:W-:Y:S01]  /*6c40*/  ULDC.64 UR6, c[0x0][0x198] ;  /* 0x0000660000067ab9 */ /* 0x000fe20000000a00 */
[C---:B------:R-:W-:Y:S01]  /*6c50*/  R2UR UR26, R9.reuse ;  /* 0x00000000091a72ca */ /* 0x040fe200000e0000 */
[----:B------:R-:W-:Y:S01]  /*6c60*/  UIADD3 UR6, UP0, UR6, 0x5f0, URZ ;  /* 0x000005f006067890 */ /* 0x000fe2000ff1e03f */
[----:B------:R-:W-:Y:S01]  /*6c70*/  VIADD R9, R9, 0x1 ;  /* 0x0000000109097836 */ /* 0x000fe20000000000 */
[----:B------:R-:W-:Y:S01]  /*6c80*/  UMOV UR8, 0x0 ;  /* 0x0000000000087882 */ /* 0x000fe20000000000 */
[----:B------:R-:W-:Y:S01]  /*6c90*/  UMOV UR9, 0x10000000 ;  /* 0x1000000000097882 */ /* 0x000fe20000000000 */
[----:B------:R-:W-:Y:S01]  /*6ca0*/  UIADD3.X UR7, URZ, UR7, URZ, UP0, !UPT ;  /* 0x000000073f077290 */ /* 0x000fe200087fe43f */
[----:B------:R-:W-:Y:S01]  /*6cb0*/  UMOV UR27, UR20 ;  /* 0x00000014001b7c82 */ /* 0x000fe20008000000 */
[----:B------:R-:W-:-:S06]  /*6cc0*/  UMOV UR28, UR21 ;  /* 0x00000015001c7c82 */ /* 0x000fcc0008000000 */
[----:B------:R-:W-:Y:S01]  /*6cd0*/  USHF.L.U32 UR26, UR26, 0x6, URZ ;  /* 0x000000061a1a7899 */ /* 0x000fe2000800063f */
[----:B-1----:R-:W-:-:S05]  /*6ce0*/  LEA R5, R6, R5, 0x18 ;  /* 0x0000000506057211 */ /* 0x002fca00078ec0ff */
[C-C-:B------:R-:W-:Y:S02]  /*6cf0*/  IMAD R6, R2.reuse, 0x8, R5.reuse ;  /* 0x0000000802067824 */ /* 0x140fe400078e0205 */
[C---:B------:R-:W-:Y:S02]  /*6d00*/  IMAD R5, R2.reuse, 0x100, R5 ;  /* 0x0000010002057824 */ /* 0x040fe400078e0205 */
[----:B------:R-:W-:Y:S01]  /*6d10*/  VIADD R2, R2, 0x1 ;  /* 0x0000000102027836 */ /* 0x000fe20000000000 */
[----:B------:R-:W-:Y:S02]  /*6d20*/  R2UR UR25, R6 ;  /* 0x00000000061972ca */ /* 0x000fe400000e0000 */
[----:B------:R-:W-:Y:S02]  /*6d30*/  R2UR UR24, R5 ;  /* 0x00000000051872ca */ /* 0x000fe400000e0000 */
[----:B------:R-:W-:-:S04]  /*6d40*/  ISETP.NE.AND P4, PT, R2, 0x4, PT ;  /* 0x000000040200780c */ /* 0x000fc80003f85270 */
[----:B------:R-:W-:Y:S02]  /*6d50*/  SEL R6, RZ, 0x1, P4 ;  /* 0x00000001ff067807 */ /* 0x000fe40002000000 */
[----:B------:R-:W-:Y:S02]  /*6d60*/  SEL R2, R2, RZ, P4 ;  /* 0x000000ff02027207 */ /* 0x000fe40002000000 */
[----:B------:R-:W-:Y:S01]  /*6d70*/  LOP3.LUT R3, R3, R6, RZ, 0x3c, !PT ;  /* 0x0000000603037212 */ /* 0x000fe200078e3cff */
[----:B------:R-:W-:Y:S02]  /*6d80*/  UIADD3 UR25, UR25, 0xa400, URZ ;  /* 0x0000a40019197890 */ /* 0x000fe4000fffe03f */
[----:B------:R-:W-:-:S09]  /*6d90*/  UIADD3 UR24, UR24, 0xa000, URZ ;  /* 0x0000a00018187890 */ /* 0x000fd2000fffe03f */
[----:B------:R1:W-:Y:S02]  /*6da0*/  UTMALDG.3D [UR24], [UR6], desc[UR8] ;  /* 0x00000818060075b4 */ /* 0x0003e40008011000 */
[----:B-1----:R-:W-:Y:S01]  /*6db0*/  NOP ;  /* 0x0000000000007918 */ /* 0x002fe20000000000 */
.L_x_121:
[----:B------:R-:W-:Y:S05]  /*6dc0*/  BSYNC B1 ;  /* 0x0000000000017941 */ /* 0x000fea0003800000 */
.L_x_120:
[C---:B------:R-:W-:Y:S02]  /*6dd0*/  ISETP.GT.AND P4, PT, R4.reuse, 0x8, PT ;  /* 0x000000080400780c */ /* 0x040fe40003f84270 */
[----:B------:R-:W-:-:S11]  /*6de0*/  IADD3 R4, R4, -0x4, RZ ;  /* 0xfffffffc04047810 */ /* 0x000fd60007ffe0ff */
[----:B------:R-:W-:Y:S05]  /*6df0*/  @P4 BRA `(.L_x_122) ;  /* 0xfffffff400fc4947 */ /* 0x000fea000383ffff */
[----:B------:R-:W-:Y:S05]  /*6e00*/  BSYNC B0 ;  /* 0x0000000000007941 */ /* 0x000fea0003800000 */
.L_x_107:
[----:B------:R-:W-:Y:S05]  /*6e10*/  EXIT ;  /* 0x000000000000794d */ /* 0x000fea0003800000 */
.L_x_15:
[----:B--2---:R-:W-:-:S04]  /*6e20*/  IMAD.U32 R3, RZ, RZ, UR49 ;  /* 0x00000031ff037e24 */ /* 0x004fc8000f8e00ff */
[----:B------:R2:W3:Y:S03]  /*6e30*/  SYNCS.PHASECHK.TRANS64.TRYWAIT P0, [R3+URZ+0xa440], R2 ;  /* 0x00a44002030075a7 */ /* 0x0004e6000800017f */
[----:B---3--:R-:W-:Y:S05]  /*6e40*/  @!P0 NANOSLEEP.SYNCS 0x989680 ;  /* 0x009896800000895d */ /* 0x008fea0003900000 */
[----:B------:R-:W3:Y:S02]  /*6e50*/  @!P0 SYNCS.PHASECHK.TRANS64 P0, [R3+URZ+0xa440], R2 ;  /* 0x00a44002030085a7 */ /* 0x000ee4000800007f */
[----:B---3--:R-:W-:Y:S05]  /*6e60*/  @!P0 BRA `(.L_x_15) ;  /* 0xfffffffc00ec8947 */ /* 0x008fea000383ffff */
[----:B------:R-:W-:Y:S05]  /*6e70*/  BRA `(.L_x_123) ;  /* 0xffffff9c00e87947 */ /* 0x000fea000383ffff */
.L_x_17:
[----:B---3--:R-:W-:-:S04]  /*6e80*/  IMAD.U32 R5, RZ, RZ, UR49 ;  /* 0x00000031ff057e24 */ /* 0x008fc8000f8e00ff */
[----:B------:R3:W4:Y:S03]  /*6e90*/  SYNCS.PHASECHK.TRANS64.TRYWAIT P0, [R5+URZ+0xa448], R2 ;  /* 0x00a44802050075a7 */ /* 0x000726000800017f */
[----:B----4-:R-:W-:Y:S05]  /*6ea0*/  @!P0 NANOSLEEP.SYNCS 0x989680 ;  /* 0x009896800000895d */ /* 0x010fea0003900000 */
[----:B------:R-:W4:Y:S02]  /*6eb0*/  @!P0 SYNCS.PHASECHK.TRANS64 P0, [R5+URZ+0xa448], R2 ;  /* 0x00a44802050085a7 */ /* 0x000f24000800007f */
[----:B----4-:R-:W-:Y:S05]  /*6ec0*/  @!P0 BRA `(.L_x_17) ;  /* 0xfffffffc00ec8947 */ /* 0x010fea000383ffff */
[----:B------:R-:W-:Y:S05]  /*6ed0*/  BRA `(.L_x_124) ;  /* 0xffffff9c00f47947 */ /* 0x000fea000383ffff */
.L_x_20:
[----:B-1----:R-:W-:-:S04]  /*6ee0*/  IMAD.U32 R3, RZ, RZ, UR8 ;  /* 0x00000008ff037e24 */ /* 0x002fc8000f8e00ff */
[----:B------:R1:W2:Y:S03]  /*6ef0*/  SYNCS.PHASECHK.TRANS64.TRYWAIT P0, [R3+URZ+0xa400], R0 ;  /* 0x00a40000030075a7 */ /* 0x0002a6000800017f */
[----:B--2---:R-:W-:Y:S05]  /*6f00*/  @!P0 NANOSLEEP.SYNCS 0x989680 ;  /* 0x009896800000895d */ /* 0x004fea0003900000 */
[----:B------:R-:W2:Y:S02]  /*6f10*/  @!P0 SYNCS.PHASECHK.TRANS64 P0, [R3+URZ+0xa400], R0 ;  /* 0x00a40000030085a7 */ /* 0x000ea4000800007f */
[----:B--2---:R-:W-:Y:S05]  /*6f20*/  @!P0 BRA `(.L_x_20) ;  /* 0xfffffffc00ec8947 */ /* 0x004fea000383ffff */
[----:B------:R-:W-:Y:S05]  /*6f30*/  BRA `(.L_x_125) ;  /* 0xffffffa400207947 */ /* 0x000fea000383ffff */
.L_x_22:
[----:B-1----:R-:W-:-:S04]  /*6f40*/  IMAD.U32 R3, RZ, RZ, UR8 ;  /* 0x00000008ff037e24 */ /* 0x002fc8000f8e00ff */
[----:B------:R1:W2:Y:S03]  /*6f50*/  SYNCS.PHASECHK.TRANS64.TRYWAIT P0, [R3+URZ+0xa400], R0 ;  /* 0x00a40000030075a7 */ /* 0x0002a6000800017f */
[----:B--2---:R-:W-:Y:S05]  /*6f60*/  @!P0 NANOSLEEP.SYNCS 0x989680 ;  /* 0x009896800000895d */ /* 0x004fea0003900000 */
[----:B------:R-:W2:Y:S02]  /*6f70*/  @!P0 SYNCS.PHASECHK.TRANS64 P0, [R3+URZ+0xa400], R0 ;  /* 0x00a40000030085a7 */ /* 0x000ea4000800007f */
[----:B--2---:R-:W-:Y:S05]  /*6f80*/  @!P0 BRA `(.L_x_22) ;  /* 0xfffffffc00ec8947 */ /* 0x004fea000383ffff */
[----:B------:R-:W-:Y:S05]  /*6f90*/  BRA `(.L_x_126) ;  /* 0xffffffa400747947 */ /* 0x000fea000383ffff */
.L_x_23:
[----:B-1----:R-:W-:-:S04]  /*6fa0*/  IMAD.U32 R18, RZ, RZ, UR8 ;  /* 0x00000008ff127e24 */ /* 0x002fc8000f8e00ff */
[----:B------:R1:W2:Y:S03]  /*6fb0*/  SYNCS.PHASECHK.TRANS64.TRYWAIT P5, [R18+URZ], R19 ;  /* 0x00000013120075a7 */ /* 0x0002a600080a017f */
[----:B--2---:R-:W-:Y:S05]  /*6fc0*/  @!P5 NANOSLEEP.SYNCS 0x989680 ;  /* 0x009896800000d95d */ /* 0x004fea0003900000 */
[----:B------:R-:W2:Y:S02]  /*6fd0*/  @!P5 SYNCS.PHASECHK.TRANS64 P5, [R18+URZ], R19 ;  /* 0x000000131200d5a7 */ /* 0x000ea400080a007f */
[----:B--2---:R-:W-:Y:S05]  /*6fe0*/  @!P5 BRA `(.L_x_23) ;  /* 0xfffffffc00ecd947 */ /* 0x004fea000383ffff */
[----:B------:R-:W-:Y:S05]  /*6ff0*/  BRA `(.L_x_127) ;  /* 0xffffffb400f47947 */ /* 0x000fea000383ffff */
.L_x_25:
[----:B-1----:R-:W-:-:S04]  /*7000*/  MOV R32, UR8 ;  /* 0x0000000800207c02 */ /* 0x002fc80008000f00 */
[----:B------:R1:W2:Y:S03]  /*7010*/  SYNCS.PHASECHK.TRANS64.TRYWAIT P0, [R32+URZ+0xa4a0], R3 ;  /* 0x00a4a003200075a7 */ /* 0x0002a6000800017f */
[----:B--2---:R-:W-:Y:S05]  /*7020*/  @!P0 NANOSLEEP.SYNCS 0x989680 ;  /* 0x009896800000895d */ /* 0x004fea0003900000 */
[----:B------:R-:W2:Y:S02]  /*7030*/  @!P0 SYNCS.PHASECHK.TRANS64 P0, [R32+URZ+0xa4a0], R3 ;  /* 0x00a4a003200085a7 */ /* 0x000ea4000800007f */
[----:B--2---:R-:W-:Y:S05]  /*7040*/  @!P0 BRA `(.L_x_25) ;  /* 0xfffffffc00ec8947 */ /* 0x004fea000383ffff */
[----:B------:R-:W-:Y:S05]  /*7050*/  BRA `(.L_x_24) ;  /* 0xffffffc000687947 */ /* 0x000fea000383ffff */
.L_x_29:
[----:B-1----:R1:W2:Y:S02]  /*7060*/  SYNCS.PHASECHK.TRANS64.TRYWAIT P0, [R3+URZ+0xa490], R0 ;  /* 0x00a49000030075a7 */ /* 0x0022a4000800017f */
[----:B--2---:R-:W-:Y:S05]  /*7070*/  @!P0 NANOSLEEP.SYNCS 0x989680 ;  /* 0x009896800000895d */ /* 0x004fea0003900000 */
[----:B------:R-:W2:Y:S02]  /*7080*/  @!P0 SYNCS.PHASECHK.TRANS64 P0, [R3+URZ+0xa490], R0 ;  /* 0x00a49000030085a7 */ /* 0x000ea4000800007f */
[----:B--2---:R-:W-:Y:S05]  /*7090*/  @!P0 BRA `(.L_x_29) ;  /* 0xfffffffc00f08947 */ /* 0x004fea000383ffff */
[----:B------:R-:W-:Y:S05]  /*70a0*/  BRA `(.L_x_128) ;  /* 0xffffffc400547947 */ /* 0x000fea000383ffff */
.L_x_32:
[----:B-1----:R-:W-:-:S04]  /*70b0*/  IMAD.U32 R3, RZ, RZ, UR8 ;  /* 0x00000008ff037e24 */ /* 0x002fc8000f8e00ff */
[----:B------:R1:W2:Y:S03]  /*70c0*/  SYNCS.PHASECHK.TRANS64.TRYWAIT P0, [R3+URZ], R0 ;  /* 0x00000000030075a7 */ /* 0x0002a6000800017f */
[----:B--2---:R-:W-:Y:S05]  /*70d0*/  @!P0 NANOSLEEP.SYNCS 0x989680 ;  /* 0x009896800000895d */ /* 0x004fea0003900000 */
[----:B------:R-:W2:Y:S02]  /*70e0*/  @!P0 SYNCS.PHASECHK.TRANS64 P0, [R3+URZ], R0 ;  /* 0x00000000030085a7 */ /* 0x000ea4000800007f */
[----:B--2---:R-:W-:Y:S05]  /*70f0*/  @!P0 BRA `(.L_x_32) ;  /* 0xfffffffc00ec8947 */ /* 0x004fea000383ffff */
[----:B------:R-:W-:Y:S05]  /*7100*/  BRA `(.L_x_129) ;  /* 0xffffffc400647947 */ /* 0x000fea000383ffff */
.L_x_34:
[----:B-1----:R1:W2:Y:S02]  /*7110*/  SYNCS.PHASECHK.TRANS64.TRYWAIT P1, [R10+URZ+0xa490], R3 ;  /* 0x00a490030a0075a7 */ /* 0x0022a4000802017f */
[----:B--2---:R-:W-:Y:S05]  /*7120*/  @!P1 NANOSLEEP.SYNCS 0x989680 ;  /* 0x009896800000995d */ /* 0x004fea0003900000 */
[----:B------:R-:W2:Y:S02]  /*7130*/  @!P1 SYNCS.PHASECHK.TRANS64 P1, [R10+URZ+0xa490], R3 ;  /* 0x00a490030a0095a7 */ /* 0x000ea4000802007f */
[----:B--2---:R-:W-:Y:S05]  /*7140*/  @!P1 BRA `(.L_x_34) ;  /* 0xfffffffc00f09947 */ /* 0x004fea000383ffff */
[----:B------:R-:W-:Y:S05]  /*7150*/  BRA `(.L_x_130) ;  /* 0xffffffc800c07947 */ /* 0x000fea000383ffff */
.L_x_46:
[----:B--2---:R2:W4:Y:S02]  /*7160*/  SYNCS.PHASECHK.TRANS64.TRYWAIT P0, [R3+URZ+0xa490], R0 ;  /* 0x00a49000030075a7 */ /* 0x004524000800017f */
[----:B----4-:R-:W-:Y:S05]  /*7170*/  @!P0 NANOSLEEP.SYNCS 0x989680 ;  /* 0x009896800000895d */ /* 0x010fea0003900000 */
[----:B------:R-:W4:Y:S02]  /*7180*/  @!P0 SYNCS.PHASECHK.TRANS64 P0, [R3+URZ+0xa490], R0 ;  /* 0x00a49000030085a7 */ /* 0x000f24000800007f */
[----:B----4-:R-:W-:Y:S05]  /*7190*/  @!P0 BRA `(.L_x_46) ;  /* 0xfffffffc00f08947 */ /* 0x010fea000383ffff */
[----:B------:R-:W-:Y:S05]  /*71a0*/  BRA `(.L_x_131) ;  /* 0xffffffd000747947 */ /* 0x000fea000383ffff */
.L_x_48:
[----:B--2---:R2:W4:Y:S02]  /*71b0*/  SYNCS.PHASECHK.TRANS64.TRYWAIT P0, [R3+URZ+0xa490], R0 ;  /* 0x00a49000030075a7 */ /* 0x004524000800017f */
[----:B----4-:R-:W-:Y:S05]  /*71c0*/  @!P0 NANOSLEEP.SYNCS 0x989680 ;  /* 0x009896800000895d */ /* 0x010fea0003900000 */
[----:B------:R-:W4:Y:S02]  /*71d0*/  @!P0 SYNCS.PHASECHK.TRANS64 P0, [R3+URZ+0xa490], R0 ;  /* 0x00a49000030085a7 */ /* 0x000f24000800007f */
[----:B----4-:R-:W-:Y:S05]  /*71e0*/  @!P0 BRA `(.L_x_48) ;  /* 0xfffffffc00f08947 */ /* 0x010fea000383ffff */
[----:B------:R-:W-:Y:S05]  /*71f0*/  BRA `(.L_x_132) ;  /* 0xffffffd0008c7947 */ /* 0x000fea000383ffff */
.L_x_49:
[----:B-1----:R-:W-:-:S04]  /*7200*/  IMAD.U32 R0, RZ, RZ, UR4 ;  /* 0x00000004ff007e24 */ /* 0x002fc8000f8e00ff */
[----:B------:R1:W2:Y:S03]  /*7210*/  SYNCS.PHASECHK.TRANS64.TRYWAIT P0, [R0+URZ+0xa4a0], R15 ;  /* 0x00a4a00f000075a7 */ /* 0x0002a6000800017f */
[----:B--2---:R-:W-:Y:S05]  /*7220*/  @!P0 NANOSLEEP.SYNCS 0x989680 ;  /* 0x009896800000895d */ /* 0x004fea0003900000 */
[----:B------:R-:W2:Y:S02]  /*7230*/  @!P0 SYNCS.PHASECHK.TRANS64 P0, [R0+URZ+0xa4a0], R15 ;  /* 0x00a4a00f000085a7 */ /* 0x000ea4000800007f */
[----:B--2---:R-:W-:Y:S05]  /*7240*/  @!P0 BRA `(.L_x_49) ;  /* 0xfffffffc00ec8947 */ /* 0x004fea000383ffff */
[----:B------:R-:W-:Y:S05]  /*7250*/  BRA `(.L_x_133) ;  /* 0xffffffd000947947 */ /* 0x000fea000383ffff */
.L_x_63:
[----:B-1----:R-:W-:-:S04]  /*7260*/  IMAD.U32 R3, RZ, RZ, UR13 ;  /* 0x0000000dff037e24 */ /* 0x002fc8000f8e00ff */
[----:B------:R1:W4:Y:S03]  /*7270*/  SYNCS.PHASECHK.TRANS64.TRYWAIT P2, [R3+URZ+0xa480], R0 ;  /* 0x00a48000030075a7 */ /* 0x000326000804017f */
[----:B----4-:R-:W-:Y:S05]  /*7280*/  @!P2 NANOSLEEP.SYNCS 0x989680 ;  /* 0x009896800000a95d */ /* 0x010fea0003900000 */
[----:B------:R-:W4:Y:S02]  /*7290*/  @!P2 SYNCS.PHASECHK.TRANS64 P2, [R3+URZ+0xa480], R0 ;  /* 0x00a480000300a5a7 */ /* 0x000f24000804007f */
[----:B----4-:R-:W-:Y:S05]  /*72a0*/  @!P2 BRA `(.L_x_63) ;  /* 0xfffffffc00eca947 */ /* 0x010fea000383ffff */
[----:B------:R-:W-:Y:S05]  /*72b0*/  BRA `(.L_x_134) ;  /* 0xffffffdc00647947 */ /* 0x000fea000383ffff */
.L_x_67:
[----:B-1----:R-:W-:-:S04]  /*72c0*/  IMAD.U32 R3, RZ, RZ, UR7 ;  /* 0x00000007ff037e24 */ /* 0x002fc8000f8e00ff */
[----:B------:R1:W2:Y:S03]  /*72d0*/  SYNCS.PHASECHK.TRANS64.TRYWAIT P2, [R3+URZ+0xa480], R2 ;  /* 0x00a48002030075a7 */ /* 0x0002a6000804017f */
[----:B--2---:R-:W-:Y:S05]  /*72e0*/  @!P2 NANOSLEEP.SYNCS 0x989680 ;  /* 0x009896800000a95d */ /* 0x004fea0003900000 */
[----:B------:R-:W2:Y:S02]  /*72f0*/  @!P2 SYNCS.PHASECHK.TRANS64 P2, [R3+URZ+0xa480], R2 ;  /* 0x00a480020300a5a7 */ /* 0x000ea4000804007f */
[----:B--2---:R-:W-:Y:S05]  /*7300*/  @!P2 BRA `(.L_x_67) ;  /* 0xfffffffc00eca947 */ /* 0x004fea000383ffff */
[----:B------:R-:W-:Y:S05]  /*7310*/  BRA `(.L_x_135) ;  /* 0xffffffdc00b47947 */ /* 0x000fea000383ffff */
.L_x_79:
[----:B-1----:R1:W4:Y:S02]  /*7320*/  SYNCS.PHASECHK.TRANS64.TRYWAIT P0, [R4+URZ+0xa460], R3 ;  /* 0x00a46003040075a7 */ /* 0x002324000800017f */
[----:B----4-:R-:W-:Y:S05]  /*7330*/  @!P0 NANOSLEEP.SYNCS 0x989680 ;  /* 0x009896800000895d */ /* 0x010fea0003900000 */
[----:B------:R-:W4:Y:S02]  /*7340*/  @!P0 SYNCS.PHASECHK.TRANS64 P0, [R4+URZ+0xa460], R3 ;  /* 0x00a46003040085a7 */ /* 0x000f24000800007f */
[----:B----4-:R-:W-:Y:S05]  /*7350*/  @!P0 BRA `(.L_x_79) ;  /* 0xfffffffc00f08947 */ /* 0x010fea000383ffff */
[----:B------:R-:W-:Y:S05]  /*7360*/  BRA `(.L_x_136) ;  /* 0xffffffe000a47947 */ /* 0x000fea000383ffff */
.L_x_84:
[----:B-1----:R1:W2:Y:S02]  /*7370*/  SYNCS.PHASECHK.TRANS64.TRYWAIT P0, [R5+URZ+0xa420], R2 ;  /* 0x00a42002050075a7 */ /* 0x0022a4000800017f */
[----:B--2---:R-:W-:Y:S05]  /*7380*/  @!P0 NANOSLEEP.SYNCS 0x989680 ;  /* 0x009896800000895d */ /* 0x004fea0003900000 */
[----:B------:R-:W2:Y:S02]  /*7390*/  @!P0 SYNCS.PHASECHK.TRANS64 P0, [R5+URZ+0xa420], R2 ;  /* 0x00a42002050085a7 */ /* 0x000ea4000800007f */
[----:B--2---:R-:W-:Y:S05]  /*73a0*/  @!P0 BRA `(.L_x_84) ;  /* 0xfffffffc00f08947 */ /* 0x004fea000383ffff */
[----:B------:R-:W-:Y:S05]  /*73b0*/  BRA `(.L_x_137) ;  /* 0xffffffe400247947 */ /* 0x000fea000383ffff */
.L_x_89:
[----:B-1----:R1:W2:Y:S02]  /*73c0*/  SYNCS.PHASECHK.TRANS64.TRYWAIT P0, [R5+URZ+0xa460], R6 ;  /* 0x00a46006050075a7 */ /* 0x0022a4000800017f */
[----:B--2---:R-:W-:Y:S05]  /*73d0*/  @!P0 NANOSLEEP.SYNCS 0x989680 ;  /* 0x009896800000895d */ /* 0x004fea0003900000 */
[----:B------:R-:W2:Y:S02]  /*73e0*/  @!P0 SYNCS.PHASECHK.TRANS64 P0, [R5+URZ+0xa460], R6 ;  /* 0x00a46006050085a7 */ /* 0x000ea4000800007f */
[----:B--2---:R-:W-:Y:S05]  /*73f0*/  @!P0 BRA `(.L_x_89) ;  /* 0xfffffffc00f08947 */ /* 0x004fea000383ffff */
[----:B------:R-:W-:Y:S05]  /*7400*/  BRA `(.L_x_138) ;  /* 0xffffffe400c47947 */ /* 0x000fea000383ffff */
.L_x_94:
[----:B-1----:R1:W2:Y:S02]  /*7410*/  SYNCS.PHASECHK.TRANS64.TRYWAIT P0, [R6+URZ+0xa460], R7 ;  /* 0x00a46007060075a7 */ /* 0x0022a4000800017f */
[----:B--2---:R-:W-:Y:S05]  /*7420*/  @!P0 NANOSLEEP.SYNCS 0x989680 ;  /* 0x009896800000895d */ /* 0x004fea0003900000 */
[----:B------:R-:W2:Y:S02]  /*7430*/  @!P0 SYNCS.PHASECHK.TRANS64 P0, [R6+URZ+0xa460], R7 ;  /* 0x00a46007060085a7 */ /* 0x000ea4000800007f */
[----:B--2---:R-:W-:Y:S05]  /*7440*/  @!P0 BRA `(.L_x_94) ;  /* 0xfffffffc00f08947 */ /* 0x004fea000383ffff */
[----:B------:R-:W-:Y:S05]  /*7450*/  BRA `(.L_x_139) ;  /* 0xffffffe800507947 */ /* 0x000fea000383ffff */
.L_x_99:
[----:B-1----:R1:W2:Y:S02]  /*7460*/  SYNCS.PHASECHK.TRANS64.TRYWAIT P0, [R6+URZ+0xa420], R9 ;  /* 0x00a42009060075a7 */ /* 0x0022a4000800017f */
[----:B--2---:R-:W-:Y:S05]  /*7470*/  @!P0 NANOSLEEP.SYNCS 0x989680 ;  /* 0x009896800000895d */ /* 0x004fea0003900000 */
[----:B------:R-:W2:Y:S02]  /*7480*/  @!P0 SYNCS.PHASECHK.TRANS64 P0, [R6+URZ+0xa420], R9 ;  /* 0x00a42009060085a7 */ /* 0x000ea4000800007f */
[----:B--2---:R-:W-:Y:S05]  /*7490*/  @!P0 BRA `(.L_x_99) ;  /* 0xfffffffc00f08947 */ /* 0x004fea000383ffff */
[----:B------:R-:W-:Y:S05]  /*74a0*/  BRA `(.L_x_140) ;  /* 0xffffffe800ec7947 */ /* 0x000fea000383ffff */
.L_x_104:
[----:B-1----:R1:W2:Y:S02]  /*74b0*/  SYNCS.PHASECHK.TRANS64.TRYWAIT P0, [R6+URZ+0xa460], R5 ;  /* 0x00a46005060075a7 */ /* 0x0022a4000800017f */
[----:B--2---:R-:W-:Y:S05]  /*74c0*/  @!P0 NANOSLEEP.SYNCS 0x989680 ;  /* 0x009896800000895d */ /* 0x004fea0003900000 */
[----:B------:R-:W2:Y:S02]  /*74d0*/  @!P0 SYNCS.PHASECHK.TRANS64 P0, [R6+URZ+0xa460], R5 ;  /* 0x00a46005060085a7 */ /* 0x000ea4000800007f */
[----:B--2---:R-:W-:Y:S05]  /*74e0*/  @!P0 BRA `(.L_x_104) ;  /* 0xfffffffc00f08947 */ /* 0x004fea000383ffff */
[----:B------:R-:W-:Y:S05]  /*74f0*/  BRA `(.L_x_141) ;  /* 0xffffffec00987947 */ /* 0x000fea000383ffff */
.L_x_110:
[----:B-1----:R1:W2:Y:S02]  /*7500*/  SYNCS.PHASECHK.TRANS64.TRYWAIT P4, [R6+URZ+0xa420], R5 ;  /* 0x00a42005060075a7 */ /* 0x0022a4000808017f */
[----:B--2---:R-:W-:Y:S05]  /*7510*/  @!P4 NANOSLEEP.SYNCS 0x989680 ;  /* 0x009896800000c95d */ /* 0x004fea0003900000 */
[----:B------:R-:W2:Y:S02]  /*7520*/  @!P4 SYNCS.PHASECHK.TRANS64 P4, [R6+URZ+0xa420], R5 ;  /* 0x00a420050600c5a7 */ /* 0x000ea4000808007f */
[----:B--2---:R-:W-:Y:S05]  /*7530*/  @!P4 BRA `(.L_x_110) ;  /* 0xfffffffc00f0c947 */ /* 0x004fea000383ffff */
[----:B------:R-:W-:Y:S05]  /*7540*/  BRA `(.L_x_142) ;  /* 0xfffffff0004c7947 */ /* 0x000fea000383ffff */
.L_x_117:
[----:B-1----:R1:W2:Y:S02]  /*7550*/  SYNCS.PHASECHK.TRANS64.TRYWAIT P4, [R6+URZ+0xa420], R7 ;  /* 0x00a42007060075a7 */ /* 0x0022a4000808017f */
[----:B--2---:R-:W-:Y:S05]  /*7560*/  @!P4 NANOSLEEP.SYNCS 0x989680 ;  /* 0x009896800000c95d */ /* 0x004fea0003900000 */
[----:B------:R-:W2:Y:S02]  /*7570*/  @!P4 SYNCS.PHASECHK.TRANS64 P4, [R6+URZ+0xa420], R7 ;  /* 0x00a420070600c5a7 */ /* 0x000ea4000808007f */
[----:B--2---:R-:W-:Y:S05]  /*7580*/  @!P4 BRA `(.L_x_117) ;  /* 0xfffffffc00f0c947 */ /* 0x004fea000383ffff */
[----:B------:R-:W-:Y:S05]  /*7590*/  BRA `(.L_x_143) ;  /* 0xfffffff400347947 */ /* 0x000fea000383ffff */
.L_x_144:
[----:B------:R-:W-:-:S00]  /*75a0*/  BRA `(.L_x_144) ;  /* 0xfffffffc00fc7947 */ /* 0x000fc0000383ffff */
[----:B------:R-:W-:-:S00]  /*75b0*/  NOP ;  /* 0x0000000000007918 */ /* 0x000fc00000000000 */
        /* <DEDUP_REMOVED lines=12> */
.L_x_145:


//--------------------- .nv.global.init           --------------------------
	.section	.nv.global.init,"aw",@progbits
.nv.global.init:
	.type		$str$24,@object
	.size		$str$24,($str$25 - $str$24)
$str$24:
        /*0000*/ 	.byte	0x28, 0x61, 0x64, 0x64, 0x72, 0x65, 0x73, 0x73, 0x20, 0x26, 0x20, 0x6d, 0x61, 0x73, 0x6b, 0x29
        /*0010*/ 	.byte	0x20, 0x3d, 0x3d, 0x20, 0x30, 0x00
	.type		$str$25,@object
	.size		$str$25,(__unnamed_1 - $str$25)
$str$25:
        /*0016*/ 	.byte	0x2f, 0x74, 0x6d, 0x70, 0x2f, 0x63, 0x75, 0x74, 0x6c, 0x61, 0x73, 0x73, 0x5f, 0x73, 0x77, 0x65
        /*0026*/ 	.byte	0x65, 0x70, 0x5f, 0x73, 0x72, 0x63, 0x2f, 0x69, 0x6e, 0x63, 0x6c, 0x75, 0x64, 0x65, 0x2f, 0x63
        /*0036*/ 	.byte	0x75, 0x74, 0x65, 0x2f, 0x70, 0x6f, 0x69, 0x6e, 0x74, 0x65, 0x72, 0x5f, 0x66, 0x6c, 0x61, 0x67
        /*0046*/ 	.byte	0x67, 0x65, 0x64, 0x2e, 0x68, 0x70, 0x70, 0x00
	.type		__unnamed_1,@object
	.size		__unnamed_1,(.L_0 - __unnamed_1)
__unnamed_1:
        /*004e*/ 	.byte	0x61, 0x75, 0x74, 0x6f, 0x20, 0x63, 0x75, 0x74, 0x65, 0x3a, 0x3a, 0x61, 0x73, 0x5f, 0x70, 0x6f
        /* <DEDUP_REMOVED lines=27> */
        /*020e*/ 	.byte	0x3e, 0x3e, 0x5d, 0x00
.L_0:


//--------------------- .nv.shared._ZN7cutlass13device_kernelINS_4fmha6kernel28FmhaKernelTmaWarpSpecializedINS1_10collective33FmhaBwdMainloopTmaWarpSpecializedINS_6half_tEfN4cute5tupleIJNS7_1CILi64EEENS9_ILi128EEENS9_ILi16EEEEEENS4_16FusionBwdAdapterINS4_13DefaultFusionEEEJEEENS4_17FmhaBwdEpilogueKVIS6_fNS8_IJSA_SC_SA_EEEEENS2_23TileSchedulerBwdAdapterINS2_23IndividualTileSchedulerEEEJEEEEEvNT_6ParamsE --------------------------
	.section	.nv.shared._ZN7cutlass13device_kernelINS_4fmha6kernel28FmhaKernelTmaWarpSpecializedINS1_10collective33FmhaBwdMainloopTmaWarpSpecializedINS_6half_tEfN4cute5tupleIJNS7_1CILi64EEENS9_ILi128EEENS9_ILi16EEEEEENS4_16FusionBwdAdapterINS4_13DefaultFusionEEEJEEENS4_17FmhaBwdEpilogueKVIS6_fNS8_IJSA_SC_SA_EEEEENS2_23TileSchedulerBwdAdapterINS2_23IndividualTileSchedulerEEEJEEEEEvNT_6ParamsE,"aw",@nobits
	.sectionflags	@""
	.align	16
	.zero		1024


//--------------------- .nv.shared.reserved.0     --------------------------
	.section	.nv.shared.reserved.0,"aw",@nobits
	.weak		__nv_reservedSMEM_offset_0_alias
	.size		__nv_reservedSMEM_offset_0_alias, 0, 0
	.other		__nv_reservedSMEM_offset_0_alias,@"STO_CUDA_RESERVED_SHARED STV_DEFAULT"
__nv_reservedSMEM_offset_0_alias:
	.zero		0


//--------------------- .nv.global                --------------------------
	.section	.nv.global,"aw",@nobits
.nv.global:
	.type		_ZN39_INTERNAL_8efdb630_4_k_cu_bb625ae2_32654cute1_E,@object
	.size		_ZN39_INTERNAL_8efdb630_4_k_cu_bb625ae2_32654cute1_E,(_ZN39_INTERNAL_8efdb630_4_k_cu_bb625ae2_32654cuda3std3__45__cpo6cbeginE - _ZN39_INTERNAL_8efdb630_4_k_cu_bb625ae2_32654cute1_E)
_ZN39_INTERNAL_8efdb630_4_k_cu_bb625ae2_32654cute1_E:
	.zero		1
	.type		_ZN39_INTERNAL_8efdb630_4_k_cu_bb625ae2_32654cuda3std3__45__cpo6cbeginE,@object
	.size		_ZN39_INTERNAL_8efdb630_4_k_cu_bb625ae2_32654cuda3std3__45__cpo6cbeginE,(_ZN39_INTERNAL_8efdb630_4_k_cu_bb625ae2_32654cuda3std3__48in_placeE - _ZN39_INTERNAL_8efdb630_4_k_cu_bb625ae2_32654cuda3std3__45__cpo6cbeginE)
_ZN39_INTERNAL_8efdb630_4_k_cu_bb625ae2_32654cuda3std3__45__cpo6cbeginE:
	.zero		1
	.type		_ZN39_INTERNAL_8efdb630_4_k_cu_bb625ae2_32654cuda3std3__48in_placeE,@object
	.size		_ZN39_INTERNAL_8efdb630_4_k_cu_bb625ae2_32654cuda3std3__48in_placeE,(_ZN39_INTERNAL_8efdb630_4_k_cu_bb625ae2_32654cuda3std6ranges3__45__cpo9iter_moveE - _ZN39_INTERNAL_8efdb630_4_k_cu_bb625ae2_32654cuda3std3__48in_placeE)
_ZN39_INTERNAL_8efdb630_4_k_cu_bb625ae2_32654cuda3std3__48in_placeE:
	.zero		1
	.type		_ZN39_INTERNAL_8efdb630_4_k_cu_bb625ae2_32654cuda3std6ranges3__45__cpo9iter_moveE,@object
	.size		_ZN39_INTERNAL_8efdb630_4_k_cu_bb625ae2_32654cuda3std6ranges3__45__cpo9iter_moveE,(_ZN39_INTERNAL_8efdb630_4_k_cu_bb625ae2_32654cuda3std3__45__cpo5beginE - _ZN39_INTERNAL_8efdb630_4_k_cu_bb625ae2_32654cuda3std6ranges3__45__cpo9iter_moveE)
_ZN39_INTERNAL_8efdb630_4_k_cu_bb625ae2_32654cuda3std6ranges3__45__cpo9iter_moveE:
	.zero		1
	.type		_ZN39_INTERNAL_8efdb630_4_k_cu_bb625ae2_32654cuda3std3__45__cpo5beginE,@object
	.size		_ZN39_INTERNAL_8efdb630_4_k_cu_bb625ae2_32654cuda3std3__45__cpo5beginE,(_ZN39_INTERNAL_8efdb630_4_k_cu_bb625ae2_32654cuda3std3__441_GLOBAL__N__8efdb630_4_k_cu_bb625ae2_32656ignoreE - _ZN39_INTERNAL_8efdb630_4_k_cu_bb625ae2_32654cuda3std3__45__cpo5beginE)
_ZN39_INTERNAL_8efdb630_4_k_cu_bb625ae2_32654cuda3std3__45__cpo5beginE:
	.zero		1
	.type		_ZN39_INTERNAL_8efdb630_4_k_cu_bb625ae2_32654cuda3std3__441_GLOBAL__N__8efdb630_4_k_cu_bb625ae2_32656ignoreE,@object
	.size		_ZN39_INTERNAL_8efdb630_4_k_cu_bb625ae2_32654cuda3std3__441_GLOBAL__N__8efdb630_4_k_cu_bb625ae2_32656ignoreE,(_ZN39_INTERNAL_8efdb630_4_k_cu_bb625ae2_32654cute7productE - _ZN39_INTERNAL_8efdb630_4_k_cu_bb625ae2_32654cuda3std3__441_GLOBAL__N__8efdb630_4_k_cu_bb625ae2_32656ignoreE)
_ZN39_INTERNAL_8efdb630_4_k_cu_bb625ae2_32654cuda3std3__441_GLOBAL__N__8efdb630_4_k_cu_bb625ae2_32656ignoreE:
	.zero		1
	.type		_ZN39_INTERNAL_8efdb630_4_k_cu_bb625ae2_32654cute7productE,@object
	.size		_ZN39_INTERNAL_8efdb630_4_k_cu_bb625ae2_32654cute7productE,(_ZN39_INTERNAL_8efdb630_4_k_cu_bb625ae2_32654cuda3std3__45__cpo3endE - _ZN39_INTERNAL_8efdb630_4_k_cu_bb625ae2_32654cute7productE)
_ZN39_INTERNAL_8efdb630_4_k_cu_bb625ae2_32654cute7productE:
	.zero		1
	.type		_ZN39_INTERNAL_8efdb630_4_k_cu_bb625ae2_32654cuda3std3__45__cpo3endE,@object
	.size		_ZN39_INTERNAL_8efdb630_4_k_cu_bb625ae2_32654cuda3std3__45__cpo3endE,(_ZN39_INTERNAL_8efdb630_4_k_cu_bb625ae2_32654cuda3std3__419piecewise_constructE - _ZN39_INTERNAL_8efdb630_4_k_cu_bb625ae2_32654cuda3std3__45__cpo3endE)
_ZN39_INTERNAL_8efdb630_4_k_cu_bb625ae2_32654cuda3std3__45__cpo3endE:
	.zero		1
	.type		_ZN39_INTERNAL_8efdb630_4_k_cu_bb625ae2_32654cuda3std3__419piecewise_constructE,@object
	.size		_ZN39_INTERNAL_8efdb630_4_k_cu_bb625ae2_32654cuda3std3__419piecewise_constructE,(_ZN39_INTERNAL_8efdb630_4_k_cu_bb625ae2_32654cuda3std3__45__cpo4cendE - _ZN39_INTERNAL_8efdb630_4_k_cu_bb625ae2_32654cuda3std3__419piecewise_constructE)
_ZN39_INTERNAL_8efdb630_4_k_cu_bb625ae2_32654cuda3std3__419piecewise_constructE:
	.zero		1
	.type		_ZN39_INTERNAL_8efdb630_4_k_cu_bb625ae2_32654cuda3std3__45__cpo4cendE,@object
	.size		_ZN39_INTERNAL_8efdb630_4_k_cu_bb625ae2_32654cuda3std3__45__cpo4cendE,(_ZN39_INTERNAL_8efdb630_4_k_cu_bb625ae2_32654cuda3std6ranges3__45__cpo4swapE - _ZN39_INTERNAL_8efdb630_4_k_cu_bb625ae2_32654cuda3std3__45__cpo4cendE)
_ZN39_INTERNAL_8efdb630_4_k_cu_bb625ae2_32654cuda3std3__45__cpo4cendE:
	.zero		1
	.type		_ZN39_INTERNAL_8efdb630_4_k_cu_bb625ae2_32654cuda3std6ranges3__45__cpo4swapE,@object
	.size		_ZN39_INTERNAL_8efdb630_4_k_cu_bb625ae2_32654cuda3std6ranges3__45__cpo4swapE,(.L_8 - _ZN39_INTERNAL_8efdb630_4_k_cu_bb625ae2_32654cuda3std6ranges3__45__cpo4swapE)
_ZN39_INTERNAL_8efdb630_4_k_cu_bb625ae2_32654cuda3std6ranges3__45__cpo4swapE:
	.zero		1
.L_8:


//--------------------- .nv.constant0._ZN7cutlass13device_kernelINS_4fmha6kernel28FmhaKernelTmaWarpSpecializedINS1_10collective33FmhaBwdMainloopTmaWarpSpecializedINS_6half_tEfN4cute5tupleIJNS7_1CILi64EEENS9_ILi128EEENS9_ILi16EEEEEENS4_16FusionBwdAdapterINS4_13DefaultFusionEEEJEEENS4_17FmhaBwdEpilogueKVIS6_fNS8_IJSA_SC_SA_EEEEENS2_23TileSchedulerBwdAdapterINS2_23IndividualTileSchedulerEEEJEEEEEvNT_6ParamsE --------------------------
	.section	.nv.constant0._ZN7cutlass13device_kernelINS_4fmha6kernel28FmhaKernelTmaWarpSpecializedINS1_10collective33FmhaBwdMainloopTmaWarpSpecializedINS_6half_tEfN4cute5tupleIJNS7_1CILi64EEENS9_ILi128EEENS9_ILi16EEEEEENS4_16FusionBwdAdapterINS4_13DefaultFusionEEEJEEENS4_17FmhaBwdEpilogueKVIS6_fNS8_IJSA_SC_SA_EEEEENS2_23TileSchedulerBwdAdapterINS2_23IndividualTileSchedulerEEEJEEEEEvNT_6ParamsE,"a",@progbits
	.sectionflags	@""
	.align	4
.nv.constant0._ZN7cutlass13device_kernelINS_4fmha6kernel28FmhaKernelTmaWarpSpecializedINS1_10collective33FmhaBwdMainloopTmaWarpSpecializedINS_6half_tEfN4cute5tupleIJNS7_1CILi64EEENS9_ILi128EEENS9_ILi16EEEEEENS4_16FusionBwdAdapterINS4_13DefaultFusionEEEJEEENS4_17FmhaBwdEpilogueKVIS6_fNS8_IJSA_SC_SA_EEEEENS2_23TileSchedulerBwdAdapterINS2_23IndividualTileSchedulerEEEJEEEEEvNT_6ParamsE:
	.zero		4352


//--------------------- SYMBOLS --------------------------

	.type		.nv.reservedSmem.offset0,@object
	.size		.nv.reservedSmem.offset0,0x4
	.type		__assertfail,@function
